//
// Generated by NVIDIA NVVM Compiler
//
// Compiler Build ID: CL-36424714
// Cuda compilation tools, release 13.0, V13.0.88
// Based on NVVM 20.0.0
//

.version 9.0
.target sm_100
.address_size 64

	// .globl	_Z21convolution_2D_KernelPfS_
.const .align 4 .b8 M[23716];
// _ZZ21convolution_2D_KernelPfS_E4N_ds has been demoted
// _ZZ21convolution_2D_KernelPfS_E23first_thread_in_block_x has been demoted
// _ZZ21convolution_2D_KernelPfS_E23first_thread_in_block_y has been demoted

.visible .entry _Z21convolution_2D_KernelPfS_(
	.param .u64 .ptr .align 1 _Z21convolution_2D_KernelPfS__param_0,
	.param .u64 .ptr .align 1 _Z21convolution_2D_KernelPfS__param_1
)
{
	.reg .pred 	%p<111>;
	.reg .b16 	%rs<13>;
	.reg .b32 	%r<339>;
	.reg .b32 	%f<33>;
	.reg .b64 	%rd<44>;
	// demoted variable
	.shared .align 4 .b8 _ZZ21convolution_2D_KernelPfS_E4N_ds[46656];
	// demoted variable
	.shared .align 4 .u32 _ZZ21convolution_2D_KernelPfS_E23first_thread_in_block_x;
	// demoted variable
	.shared .align 4 .u32 _ZZ21convolution_2D_KernelPfS_E23first_thread_in_block_y;
	ld.param.u64 	%rd6, [_Z21convolution_2D_KernelPfS__param_0];
	ld.param.u64 	%rd5, [_Z21convolution_2D_KernelPfS__param_1];
	cvta.to.global.u64 	%rd1, %rd6;
	mov.u32 	%r1, %ctaid.x;
	mov.u32 	%r119, %ntid.x;
	mov.u32 	%r2, %tid.x;
	mad.lo.s32 	%r3, %r1, %r119, %r2;
	mov.u32 	%r4, %ctaid.y;
	mov.u32 	%r120, %ntid.y;
	mov.u32 	%r5, %tid.y;
	mad.lo.s32 	%r6, %r4, %r120, %r5;
	mad.lo.s32 	%r7, %r5, %r119, %r2;
	setp.ne.s32 	%p14, %r7, 0;
	@%p14 bra 	$L__BB0_2;
	st.shared.u32 	[_ZZ21convolution_2D_KernelPfS_E23first_thread_in_block_x], %r6;
	st.shared.u32 	[_ZZ21convolution_2D_KernelPfS_E23first_thread_in_block_y], %r3;
$L__BB0_2:
	bar.sync 	0;
	setp.gt.u32 	%p15, %r7, 972;
	@%p15 bra 	$L__BB0_76;
	setp.eq.s32 	%p16, %r7, 0;
	mul.lo.s32 	%r8, %r7, 12;
	cvt.u16.u32 	%rs2, %r7;
	mul.hi.u16 	%rs3, %rs2, -7281;
	shr.u16 	%rs1, %rs3, 3;
	ld.shared.u32 	%r121, [_ZZ21convolution_2D_KernelPfS_E23first_thread_in_block_x];
	add.s32 	%r334, %r121, -38;
	ld.shared.u32 	%r122, [_ZZ21convolution_2D_KernelPfS_E23first_thread_in_block_y];
	add.s32 	%r10, %r122, -38;
	mov.u32 	%r335, %r10;
	@%p16 bra 	$L__BB0_7;
	max.u32 	%r11, %r8, 1;
	cvt.u16.u32 	%rs4, %r11;
	shr.u16 	%rs5, %rs4, 2;
	and.b16  	%rs6, %rs5, 4095;
	mul.wide.u16 	%r125, %rs6, 4;
	neg.s32 	%r322, %r125;
	mov.b32 	%r321, -4;
	mov.b32 	%r320, 4;
	mov.u32 	%r323, %r10;
$L__BB0_5:
	shr.u32 	%r126, %r320, 2;
	mul.hi.u32 	%r127, %r126, 1272582903;
	shr.u32 	%r128, %r127, 3;
	mad.lo.s32 	%r129, %r128, 108, %r321;
	setp.eq.s32 	%p17, %r129, 0;
	add.s32 	%r130, %r323, 4;
	selp.u32 	%r131, 1, 0, %p17;
	add.s32 	%r334, %r334, %r131;
	selp.b32 	%r323, %r10, %r130, %p17;
	add.s32 	%r322, %r322, 4;
	add.s32 	%r321, %r321, -4;
	add.s32 	%r320, %r320, 4;
	setp.ne.s32 	%p18, %r322, 0;
	@%p18 bra 	$L__BB0_5;
	and.b32  	%r132, %r11, 1;
	add.s32 	%r335, %r323, %r132;
$L__BB0_7:
	setp.ne.s32 	%p19, %r1, 0;
	@%p19 bra 	$L__BB0_10;
	setp.eq.s32 	%p31, %r4, 0;
	mov.pred 	%p104, -1;
	mov.pred 	%p103, 0;
	mov.pred 	%p105, %p104;
	mov.pred 	%p106, %p104;
	mov.pred 	%p107, %p104;
	mov.pred 	%p108, %p104;
	mov.pred 	%p109, %p104;
	mov.pred 	%p110, %p104;
	@%p31 bra 	$L__BB0_15;
	mov.u32 	%r139, %nctaid.y;
	add.s32 	%r140, %r139, -1;
	setp.ne.s32 	%p105, %r4, %r140;
	setp.eq.s32 	%p107, %r4, %r140;
	mov.pred 	%p103, -1;
	mov.pred 	%p104, %p103;
	mov.pred 	%p106, %p103;
	mov.pred 	%p108, %p103;
	mov.pred 	%p109, %p103;
	mov.pred 	%p110, %p103;
	bra.uni 	$L__BB0_15;
$L__BB0_10:
	mov.u32 	%r133, %nctaid.x;
	add.s32 	%r134, %r133, -1;
	setp.ne.s32 	%p20, %r1, %r134;
	@%p20 bra 	$L__BB0_13;
	setp.eq.s32 	%p27, %r4, 0;
	mov.pred 	%p104, 0;
	mov.pred 	%p103, -1;
	mov.pred 	%p105, %p103;
	mov.pred 	%p106, %p103;
	mov.pred 	%p107, %p103;
	mov.pred 	%p108, %p103;
	mov.pred 	%p109, %p103;
	mov.pred 	%p110, %p103;
	@%p27 bra 	$L__BB0_15;
	mov.u32 	%r137, %nctaid.y;
	add.s32 	%r138, %r137, -1;
	setp.ne.s32 	%p106, %r4, %r138;
	setp.eq.s32 	%p108, %r4, %r138;
	mov.pred 	%p103, -1;
	mov.pred 	%p104, %p103;
	bra.uni 	$L__BB0_15;
$L__BB0_13:
	setp.eq.s32 	%p23, %r4, 0;
	mov.pred 	%p109, 0;
	mov.pred 	%p103, -1;
	mov.pred 	%p104, %p103;
	mov.pred 	%p105, %p103;
	mov.pred 	%p106, %p103;
	mov.pred 	%p107, %p103;
	mov.pred 	%p108, %p103;
	mov.pred 	%p110, %p103;
	@%p23 bra 	$L__BB0_15;
	mov.u32 	%r135, %nctaid.y;
	add.s32 	%r136, %r135, -1;
	setp.ne.s32 	%p110, %r4, %r136;
	mov.pred 	%p103, -1;
	mov.pred 	%p109, %p103;
$L__BB0_15:
	cvt.u16.u32 	%rs7, %r8;
	shr.u16 	%rs8, %rs7, 2;
	mul.hi.u16 	%rs9, %rs8, 19419;
	shr.u16 	%rs10, %rs9, 3;
	mul.lo.s16 	%rs11, %rs10, 108;
	sub.s16 	%rs12, %rs7, %rs11;
	cvt.u32.u16 	%r333, %rs12;
	cvt.u32.u16 	%r332, %rs1;
	mov.b32 	%r327, 0;
$L__BB0_16:
	@%p103 bra 	$L__BB0_24;
	min.s32 	%r142, %r332, %r333;
	setp.gt.s32 	%p33, %r142, 37;
	@%p33 bra 	$L__BB0_21;
	setp.ne.s32 	%p35, %r333, 107;
	@%p35 bra 	$L__BB0_20;
	mov.u32 	%r161, _ZZ21convolution_2D_KernelPfS_E4N_ds;
	mad.lo.s32 	%r162, %r332, 432, %r161;
	mov.b32 	%r333, 0;
	st.shared.u32 	[%r162+428], %r333;
	add.s32 	%r334, %r334, 1;
	add.s32 	%r332, %r332, 1;
	mov.u32 	%r335, %r10;
	bra.uni 	$L__BB0_75;
$L__BB0_20:
	mov.u32 	%r152, _ZZ21convolution_2D_KernelPfS_E4N_ds;
	mad.lo.s32 	%r153, %r332, 432, %r152;
	shl.b32 	%r154, %r333, 2;
	add.s32 	%r155, %r153, %r154;
	mov.b32 	%r156, 0;
	st.shared.u32 	[%r155], %r156;
	mul.lo.s32 	%r157, %r333, -1926714301;
	setp.lt.u32 	%p36, %r157, 40139882;
	setp.ne.s32 	%p37, %r333, 0;
	and.pred  	%p38, %p37, %p36;
	add.s32 	%r158, %r335, 1;
	selp.u32 	%r159, 1, 0, %p38;
	add.s32 	%r334, %r334, %r159;
	selp.b32 	%r335, %r10, %r158, %p38;
	add.s32 	%r333, %r333, 1;
	bra.uni 	$L__BB0_75;
$L__BB0_21:
	setp.ne.s32 	%p34, %r333, 107;
	@%p34 bra 	$L__BB0_23;
	mad.lo.s32 	%r149, %r334, 1000, %r335;
	mul.wide.s32 	%rd9, %r149, 4;
	add.s64 	%rd10, %rd1, %rd9;
	ld.global.f32 	%f6, [%rd10];
	mov.u32 	%r150, _ZZ21convolution_2D_KernelPfS_E4N_ds;
	mad.lo.s32 	%r151, %r332, 432, %r150;
	st.shared.f32 	[%r151+428], %f6;
	add.s32 	%r334, %r334, 1;
	add.s32 	%r332, %r332, 1;
	mov.b32 	%r333, 0;
	mov.u32 	%r335, %r10;
	bra.uni 	$L__BB0_75;
$L__BB0_23:
	mad.lo.s32 	%r143, %r334, 1000, %r335;
	mul.wide.s32 	%rd7, %r143, 4;
	add.s64 	%rd8, %rd1, %rd7;
	ld.global.f32 	%f5, [%rd8];
	mov.u32 	%r144, _ZZ21convolution_2D_KernelPfS_E4N_ds;
	mad.lo.s32 	%r145, %r332, 432, %r144;
	shl.b32 	%r146, %r333, 2;
	add.s32 	%r147, %r145, %r146;
	st.shared.f32 	[%r147], %f5;
	add.s32 	%r335, %r335, 1;
	add.s32 	%r333, %r333, 1;
	bra.uni 	$L__BB0_75;
$L__BB0_24:
	@%p105 bra 	$L__BB0_32;
	setp.gt.s32 	%p39, %r333, 37;
	setp.lt.s32 	%p40, %r332, 46;
	and.pred  	%p41, %p39, %p40;
	@%p41 bra 	$L__BB0_29;
	setp.ne.s32 	%p43, %r333, 107;
	@%p43 bra 	$L__BB0_28;
	mov.u32 	%r181, _ZZ21convolution_2D_KernelPfS_E4N_ds;
	mad.lo.s32 	%r182, %r332, 432, %r181;
	mov.b32 	%r333, 0;
	st.shared.u32 	[%r182+428], %r333;
	add.s32 	%r334, %r334, 1;
	add.s32 	%r332, %r332, 1;
	mov.u32 	%r335, %r10;
	bra.uni 	$L__BB0_75;
$L__BB0_28:
	mov.u32 	%r172, _ZZ21convolution_2D_KernelPfS_E4N_ds;
	mad.lo.s32 	%r173, %r332, 432, %r172;
	shl.b32 	%r174, %r333, 2;
	add.s32 	%r175, %r173, %r174;
	mov.b32 	%r176, 0;
	st.shared.u32 	[%r175], %r176;
	mul.lo.s32 	%r177, %r333, -1926714301;
	setp.lt.u32 	%p44, %r177, 40139882;
	setp.ne.s32 	%p45, %r333, 0;
	and.pred  	%p46, %p45, %p44;
	add.s32 	%r178, %r335, 1;
	selp.u32 	%r179, 1, 0, %p46;
	add.s32 	%r334, %r334, %r179;
	selp.b32 	%r335, %r10, %r178, %p46;
	add.s32 	%r333, %r333, 1;
	bra.uni 	$L__BB0_75;
$L__BB0_29:
	setp.ne.s32 	%p42, %r333, 107;
	@%p42 bra 	$L__BB0_31;
	mad.lo.s32 	%r169, %r334, 1000, %r335;
	mul.wide.s32 	%rd13, %r169, 4;
	add.s64 	%rd14, %rd1, %rd13;
	ld.global.f32 	%f8, [%rd14];
	mov.u32 	%r170, _ZZ21convolution_2D_KernelPfS_E4N_ds;
	mad.lo.s32 	%r171, %r332, 432, %r170;
	st.shared.f32 	[%r171+428], %f8;
	add.s32 	%r334, %r334, 1;
	add.s32 	%r332, %r332, 1;
	mov.b32 	%r333, 0;
	mov.u32 	%r335, %r10;
	bra.uni 	$L__BB0_75;
$L__BB0_31:
	mad.lo.s32 	%r163, %r334, 1000, %r335;
	mul.wide.s32 	%rd11, %r163, 4;
	add.s64 	%rd12, %rd1, %rd11;
	ld.global.f32 	%f7, [%rd12];
	mov.u32 	%r164, _ZZ21convolution_2D_KernelPfS_E4N_ds;
	mad.lo.s32 	%r165, %r332, 432, %r164;
	shl.b32 	%r166, %r333, 2;
	add.s32 	%r167, %r165, %r166;
	st.shared.f32 	[%r167], %f7;
	add.s32 	%r335, %r335, 1;
	add.s32 	%r333, %r333, 1;
	bra.uni 	$L__BB0_75;
$L__BB0_32:
	@%p107 bra 	$L__BB0_38;
	setp.gt.s32 	%p47, %r333, 37;
	@%p47 bra 	$L__BB0_35;
	mov.u32 	%r192, _ZZ21convolution_2D_KernelPfS_E4N_ds;
	mad.lo.s32 	%r193, %r332, 432, %r192;
	shl.b32 	%r194, %r333, 2;
	add.s32 	%r195, %r193, %r194;
	mov.b32 	%r196, 0;
	st.shared.u32 	[%r195], %r196;
	mul.lo.s32 	%r197, %r333, -1926714301;
	setp.lt.u32 	%p49, %r197, 40139882;
	setp.ne.s32 	%p50, %r333, 0;
	and.pred  	%p51, %p50, %p49;
	add.s32 	%r198, %r335, 1;
	selp.u32 	%r199, 1, 0, %p51;
	add.s32 	%r334, %r334, %r199;
	selp.b32 	%r335, %r10, %r198, %p51;
	add.s32 	%r333, %r333, 1;
	bra.uni 	$L__BB0_75;
$L__BB0_35:
	setp.ne.s32 	%p48, %r333, 107;
	@%p48 bra 	$L__BB0_37;
	mad.lo.s32 	%r189, %r334, 1000, %r335;
	mul.wide.s32 	%rd17, %r189, 4;
	add.s64 	%rd18, %rd1, %rd17;
	ld.global.f32 	%f10, [%rd18];
	mov.u32 	%r190, _ZZ21convolution_2D_KernelPfS_E4N_ds;
	mad.lo.s32 	%r191, %r332, 432, %r190;
	st.shared.f32 	[%r191+428], %f10;
	add.s32 	%r334, %r334, 1;
	add.s32 	%r332, %r332, 1;
	mov.b32 	%r333, 0;
	mov.u32 	%r335, %r10;
	bra.uni 	$L__BB0_75;
$L__BB0_37:
	mad.lo.s32 	%r183, %r334, 1000, %r335;
	mul.wide.s32 	%rd15, %r183, 4;
	add.s64 	%rd16, %rd1, %rd15;
	ld.global.f32 	%f9, [%rd16];
	mov.u32 	%r184, _ZZ21convolution_2D_KernelPfS_E4N_ds;
	mad.lo.s32 	%r185, %r332, 432, %r184;
	shl.b32 	%r186, %r333, 2;
	add.s32 	%r187, %r185, %r186;
	st.shared.f32 	[%r187], %f9;
	add.s32 	%r335, %r335, 1;
	add.s32 	%r333, %r333, 1;
	bra.uni 	$L__BB0_75;
$L__BB0_38:
	@%p104 bra 	$L__BB0_44;
	setp.gt.s32 	%p52, %r332, 37;
	setp.lt.s32 	%p53, %r333, 46;
	and.pred  	%p54, %p52, %p53;
	@%p54 bra 	$L__BB0_43;
	setp.ne.s32 	%p58, %r333, 107;
	@%p58 bra 	$L__BB0_42;
	mov.u32 	%r217, _ZZ21convolution_2D_KernelPfS_E4N_ds;
	mad.lo.s32 	%r218, %r332, 432, %r217;
	mov.b32 	%r333, 0;
	st.shared.u32 	[%r218+428], %r333;
	add.s32 	%r334, %r334, 1;
	add.s32 	%r332, %r332, 1;
	mov.u32 	%r335, %r10;
	bra.uni 	$L__BB0_75;
$L__BB0_42:
	mov.u32 	%r208, _ZZ21convolution_2D_KernelPfS_E4N_ds;
	mad.lo.s32 	%r209, %r332, 432, %r208;
	shl.b32 	%r210, %r333, 2;
	add.s32 	%r211, %r209, %r210;
	mov.b32 	%r212, 0;
	st.shared.u32 	[%r211], %r212;
	mul.lo.s32 	%r213, %r333, -1926714301;
	setp.lt.u32 	%p59, %r213, 40139882;
	setp.ne.s32 	%p60, %r333, 0;
	and.pred  	%p61, %p60, %p59;
	add.s32 	%r214, %r335, 1;
	selp.u32 	%r215, 1, 0, %p61;
	add.s32 	%r334, %r334, %r215;
	selp.b32 	%r335, %r10, %r214, %p61;
	add.s32 	%r333, %r333, 1;
	bra.uni 	$L__BB0_75;
$L__BB0_43:
	mad.lo.s32 	%r200, %r334, 1000, %r335;
	mul.wide.s32 	%rd19, %r200, 4;
	add.s64 	%rd20, %rd1, %rd19;
	ld.global.f32 	%f11, [%rd20];
	mov.u32 	%r201, _ZZ21convolution_2D_KernelPfS_E4N_ds;
	mad.lo.s32 	%r202, %r332, 432, %r201;
	shl.b32 	%r203, %r333, 2;
	add.s32 	%r204, %r202, %r203;
	st.shared.f32 	[%r204], %f11;
	mul.lo.s32 	%r205, %r333, -1926714301;
	setp.lt.u32 	%p55, %r205, 40139882;
	setp.ne.s32 	%p56, %r333, 0;
	and.pred  	%p57, %p56, %p55;
	add.s32 	%r206, %r335, 1;
	selp.u32 	%r207, 1, 0, %p57;
	add.s32 	%r334, %r334, %r207;
	selp.b32 	%r335, %r10, %r206, %p57;
	add.s32 	%r333, %r333, 1;
	bra.uni 	$L__BB0_75;
$L__BB0_44:
	@%p106 bra 	$L__BB0_50;
	max.s32 	%r219, %r333, %r332;
	setp.lt.s32 	%p62, %r219, 46;
	@%p62 bra 	$L__BB0_49;
	setp.ne.s32 	%p66, %r333, 107;
	@%p66 bra 	$L__BB0_48;
	mov.u32 	%r237, _ZZ21convolution_2D_KernelPfS_E4N_ds;
	mad.lo.s32 	%r238, %r332, 432, %r237;
	mov.b32 	%r333, 0;
	st.shared.u32 	[%r238+428], %r333;
	add.s32 	%r334, %r334, 1;
	add.s32 	%r332, %r332, 1;
	mov.u32 	%r335, %r10;
	bra.uni 	$L__BB0_75;
$L__BB0_48:
	mov.u32 	%r228, _ZZ21convolution_2D_KernelPfS_E4N_ds;
	mad.lo.s32 	%r229, %r332, 432, %r228;
	shl.b32 	%r230, %r333, 2;
	add.s32 	%r231, %r229, %r230;
	mov.b32 	%r232, 0;
	st.shared.u32 	[%r231], %r232;
	mul.lo.s32 	%r233, %r333, -1926714301;
	setp.lt.u32 	%p67, %r233, 40139882;
	setp.ne.s32 	%p68, %r333, 0;
	and.pred  	%p69, %p68, %p67;
	add.s32 	%r234, %r335, 1;
	selp.u32 	%r235, 1, 0, %p69;
	add.s32 	%r334, %r334, %r235;
	selp.b32 	%r335, %r10, %r234, %p69;
	add.s32 	%r333, %r333, 1;
	bra.uni 	$L__BB0_75;
$L__BB0_49:
	mad.lo.s32 	%r220, %r334, 1000, %r335;
	mul.wide.s32 	%rd21, %r220, 4;
	add.s64 	%rd22, %rd1, %rd21;
	ld.global.f32 	%f12, [%rd22];
	mov.u32 	%r221, _ZZ21convolution_2D_KernelPfS_E4N_ds;
	mad.lo.s32 	%r222, %r332, 432, %r221;
	shl.b32 	%r223, %r333, 2;
	add.s32 	%r224, %r222, %r223;
	st.shared.f32 	[%r224], %f12;
	mul.lo.s32 	%r225, %r333, -1926714301;
	setp.lt.u32 	%p63, %r225, 40139882;
	setp.ne.s32 	%p64, %r333, 0;
	and.pred  	%p65, %p64, %p63;
	add.s32 	%r226, %r335, 1;
	selp.u32 	%r227, 1, 0, %p65;
	add.s32 	%r334, %r334, %r227;
	selp.b32 	%r335, %r10, %r226, %p65;
	add.s32 	%r333, %r333, 1;
	bra.uni 	$L__BB0_75;
$L__BB0_50:
	@%p108 bra 	$L__BB0_56;
	setp.lt.s32 	%p70, %r333, 46;
	@%p70 bra 	$L__BB0_55;
	setp.ne.s32 	%p74, %r333, 107;
	@%p74 bra 	$L__BB0_54;
	mov.u32 	%r253, _ZZ21convolution_2D_KernelPfS_E4N_ds;
	mad.lo.s32 	%r254, %r332, 432, %r253;
	mov.b32 	%r333, 0;
	st.shared.u32 	[%r254+428], %r333;
	add.s32 	%r334, %r334, 1;
	add.s32 	%r332, %r332, 1;
	mov.u32 	%r335, %r10;
	bra.uni 	$L__BB0_75;
$L__BB0_54:
	mov.u32 	%r247, _ZZ21convolution_2D_KernelPfS_E4N_ds;
	mad.lo.s32 	%r248, %r332, 432, %r247;
	shl.b32 	%r249, %r333, 2;
	add.s32 	%r250, %r248, %r249;
	mov.b32 	%r251, 0;
	st.shared.u32 	[%r250], %r251;
	add.s32 	%r335, %r335, 1;
	add.s32 	%r333, %r333, 1;
	bra.uni 	$L__BB0_75;
$L__BB0_55:
	mad.lo.s32 	%r239, %r334, 1000, %r335;
	mul.wide.s32 	%rd23, %r239, 4;
	add.s64 	%rd24, %rd1, %rd23;
	ld.global.f32 	%f13, [%rd24];
	mov.u32 	%r240, _ZZ21convolution_2D_KernelPfS_E4N_ds;
	mad.lo.s32 	%r241, %r332, 432, %r240;
	shl.b32 	%r242, %r333, 2;
	add.s32 	%r243, %r241, %r242;
	st.shared.f32 	[%r243], %f13;
	mul.lo.s32 	%r244, %r333, -1926714301;
	setp.lt.u32 	%p71, %r244, 40139882;
	setp.ne.s32 	%p72, %r333, 0;
	and.pred  	%p73, %p72, %p71;
	add.s32 	%r245, %r335, 1;
	selp.u32 	%r246, 1, 0, %p73;
	add.s32 	%r334, %r334, %r246;
	selp.b32 	%r335, %r10, %r245, %p73;
	add.s32 	%r333, %r333, 1;
	bra.uni 	$L__BB0_75;
$L__BB0_56:
	@%p109 bra 	$L__BB0_64;
	setp.gt.s32 	%p75, %r332, 37;
	@%p75 bra 	$L__BB0_61;
	setp.ne.s32 	%p80, %r333, 107;
	@%p80 bra 	$L__BB0_60;
	mov.u32 	%r276, _ZZ21convolution_2D_KernelPfS_E4N_ds;
	mad.lo.s32 	%r277, %r332, 432, %r276;
	mov.b32 	%r333, 0;
	st.shared.u32 	[%r277+428], %r333;
	add.s32 	%r334, %r334, 1;
	add.s32 	%r332, %r332, 1;
	mov.u32 	%r335, %r10;
	bra.uni 	$L__BB0_75;
$L__BB0_60:
	mov.u32 	%r267, _ZZ21convolution_2D_KernelPfS_E4N_ds;
	mad.lo.s32 	%r268, %r332, 432, %r267;
	shl.b32 	%r269, %r333, 2;
	add.s32 	%r270, %r268, %r269;
	mov.b32 	%r271, 0;
	st.shared.u32 	[%r270], %r271;
	mul.lo.s32 	%r272, %r333, -1926714301;
	setp.lt.u32 	%p81, %r272, 40139882;
	setp.ne.s32 	%p82, %r333, 0;
	and.pred  	%p83, %p82, %p81;
	add.s32 	%r273, %r335, 1;
	selp.u32 	%r274, 1, 0, %p83;
	add.s32 	%r334, %r334, %r274;
	selp.b32 	%r335, %r10, %r273, %p83;
	add.s32 	%r333, %r333, 1;
	bra.uni 	$L__BB0_75;
$L__BB0_61:
	setp.ne.s32 	%p76, %r333, 107;
	@%p76 bra 	$L__BB0_63;
	mad.lo.s32 	%r264, %r334, 1000, %r335;
	mul.wide.s32 	%rd27, %r264, 4;
	add.s64 	%rd28, %rd1, %rd27;
	ld.global.f32 	%f15, [%rd28];
	mov.u32 	%r265, _ZZ21convolution_2D_KernelPfS_E4N_ds;
	mad.lo.s32 	%r266, %r332, 432, %r265;
	st.shared.f32 	[%r266+428], %f15;
	add.s32 	%r334, %r334, 1;
	add.s32 	%r332, %r332, 1;
	mov.b32 	%r333, 0;
	mov.u32 	%r335, %r10;
	bra.uni 	$L__BB0_75;
$L__BB0_63:
	mad.lo.s32 	%r255, %r334, 1000, %r335;
	mul.wide.s32 	%rd25, %r255, 4;
	add.s64 	%rd26, %rd1, %rd25;
	ld.global.f32 	%f14, [%rd26];
	mov.u32 	%r256, _ZZ21convolution_2D_KernelPfS_E4N_ds;
	mad.lo.s32 	%r257, %r332, 432, %r256;
	shl.b32 	%r258, %r333, 2;
	add.s32 	%r259, %r257, %r258;
	st.shared.f32 	[%r259], %f14;
	mul.lo.s32 	%r260, %r333, -1926714301;
	setp.lt.u32 	%p77, %r260, 40139882;
	setp.ne.s32 	%p78, %r333, 0;
	and.pred  	%p79, %p78, %p77;
	add.s32 	%r261, %r335, 1;
	selp.u32 	%r262, 1, 0, %p79;
	add.s32 	%r334, %r334, %r262;
	selp.b32 	%r335, %r10, %r261, %p79;
	add.s32 	%r333, %r333, 1;
	bra.uni 	$L__BB0_75;
$L__BB0_64:
	@%p110 bra 	$L__BB0_72;
	setp.lt.s32 	%p84, %r332, 46;
	@%p84 bra 	$L__BB0_69;
	setp.ne.s32 	%p89, %r333, 107;
	@%p89 bra 	$L__BB0_68;
	mov.u32 	%r299, _ZZ21convolution_2D_KernelPfS_E4N_ds;
	mad.lo.s32 	%r300, %r332, 432, %r299;
	mov.b32 	%r333, 0;
	st.shared.u32 	[%r300+428], %r333;
	add.s32 	%r334, %r334, 1;
	add.s32 	%r332, %r332, 1;
	mov.u32 	%r335, %r10;
	bra.uni 	$L__BB0_75;
$L__BB0_68:
	mov.u32 	%r290, _ZZ21convolution_2D_KernelPfS_E4N_ds;
	mad.lo.s32 	%r291, %r332, 432, %r290;
	shl.b32 	%r292, %r333, 2;
	add.s32 	%r293, %r291, %r292;
	mov.b32 	%r294, 0;
	st.shared.u32 	[%r293], %r294;
	mul.lo.s32 	%r295, %r333, -1926714301;
	setp.lt.u32 	%p90, %r295, 40139882;
	setp.ne.s32 	%p91, %r333, 0;
	and.pred  	%p92, %p91, %p90;
	add.s32 	%r296, %r335, 1;
	selp.u32 	%r297, 1, 0, %p92;
	add.s32 	%r334, %r334, %r297;
	selp.b32 	%r335, %r10, %r296, %p92;
	add.s32 	%r333, %r333, 1;
	bra.uni 	$L__BB0_75;
$L__BB0_69:
	setp.ne.s32 	%p85, %r333, 107;
	@%p85 bra 	$L__BB0_71;
	mad.lo.s32 	%r287, %r334, 1000, %r335;
	mul.wide.s32 	%rd31, %r287, 4;
	add.s64 	%rd32, %rd1, %rd31;
	ld.global.f32 	%f17, [%rd32];
	mov.u32 	%r288, _ZZ21convolution_2D_KernelPfS_E4N_ds;
	mad.lo.s32 	%r289, %r332, 432, %r288;
	st.shared.f32 	[%r289+428], %f17;
	add.s32 	%r334, %r334, 1;
	add.s32 	%r332, %r332, 1;
	mov.b32 	%r333, 0;
	mov.u32 	%r335, %r10;
	bra.uni 	$L__BB0_75;
$L__BB0_71:
	mad.lo.s32 	%r278, %r334, 1000, %r335;
	mul.wide.s32 	%rd29, %r278, 4;
	add.s64 	%rd30, %rd1, %rd29;
	ld.global.f32 	%f16, [%rd30];
	mov.u32 	%r279, _ZZ21convolution_2D_KernelPfS_E4N_ds;
	mad.lo.s32 	%r280, %r332, 432, %r279;
	shl.b32 	%r281, %r333, 2;
	add.s32 	%r282, %r280, %r281;
	st.shared.f32 	[%r282], %f16;
	mul.lo.s32 	%r283, %r333, -1926714301;
	setp.lt.u32 	%p86, %r283, 40139882;
	setp.ne.s32 	%p87, %r333, 0;
	and.pred  	%p88, %p87, %p86;
	add.s32 	%r284, %r335, 1;
	selp.u32 	%r285, 1, 0, %p88;
	add.s32 	%r334, %r334, %r285;
	selp.b32 	%r335, %r10, %r284, %p88;
	add.s32 	%r333, %r333, 1;
	bra.uni 	$L__BB0_75;
$L__BB0_72:
	setp.ne.s32 	%p93, %r333, 107;
	@%p93 bra 	$L__BB0_74;
	mad.lo.s32 	%r310, %r334, 1000, %r335;
	mul.wide.s32 	%rd35, %r310, 4;
	add.s64 	%rd36, %rd1, %rd35;
	ld.global.f32 	%f19, [%rd36];
	mov.u32 	%r311, _ZZ21convolution_2D_KernelPfS_E4N_ds;
	mad.lo.s32 	%r312, %r332, 432, %r311;
	st.shared.f32 	[%r312+428], %f19;
	add.s32 	%r334, %r334, 1;
	add.s32 	%r332, %r332, 1;
	mov.b32 	%r333, 0;
	mov.u32 	%r335, %r10;
	bra.uni 	$L__BB0_75;
$L__BB0_74:
	mad.lo.s32 	%r301, %r334, 1000, %r335;
	mul.wide.s32 	%rd33, %r301, 4;
	add.s64 	%rd34, %rd1, %rd33;
	ld.global.f32 	%f18, [%rd34];
	mov.u32 	%r302, _ZZ21convolution_2D_KernelPfS_E4N_ds;
	mad.lo.s32 	%r303, %r332, 432, %r302;
	shl.b32 	%r304, %r333, 2;
	add.s32 	%r305, %r303, %r304;
	st.shared.f32 	[%r305], %f18;
	mul.lo.s32 	%r306, %r333, -1926714301;
	setp.lt.u32 	%p94, %r306, 40139882;
	setp.ne.s32 	%p95, %r333, 0;
	and.pred  	%p96, %p95, %p94;
	add.s32 	%r307, %r335, 1;
	selp.u32 	%r308, 1, 0, %p96;
	add.s32 	%r334, %r334, %r308;
	selp.b32 	%r335, %r10, %r307, %p96;
	add.s32 	%r333, %r333, 1;
$L__BB0_75:
	add.s32 	%r327, %r327, 1;
	setp.ne.s32 	%p97, %r327, 12;
	@%p97 bra 	$L__BB0_16;
$L__BB0_76:
	bar.sync 	0;
	setp.gt.s32 	%p98, %r3, 999;
	setp.gt.u32 	%p99, %r6, 999;
	or.pred  	%p100, %p98, %p99;
	@%p100 bra 	$L__BB0_83;
	shl.b32 	%r314, %r2, 2;
	mov.u32 	%r315, _ZZ21convolution_2D_KernelPfS_E4N_ds;
	add.s32 	%r316, %r314, %r315;
	add.s32 	%r111, %r316, 8;
	mov.f32 	%f32, 0f00000000;
	mov.b32 	%r336, 0;
	mov.u64 	%rd38, M;
$L__BB0_78:
	add.s32 	%r318, %r336, %r5;
	mad.lo.s32 	%r337, %r318, 432, %r111;
	mul.wide.u32 	%rd37, %r336, 308;
	add.s64 	%rd39, %rd38, %rd37;
	add.s64 	%rd43, %rd39, 8;
	mov.b32 	%r338, 0;
$L__BB0_79:
	ld.shared.f32 	%f21, [%r337+-8];
	ld.const.f32 	%f22, [%rd43+-8];
	fma.rn.f32 	%f32, %f21, %f22, %f32;
	setp.eq.s32 	%p101, %r338, 76;
	@%p101 bra 	$L__BB0_81;
	ld.shared.f32 	%f23, [%r337+-4];
	ld.const.f32 	%f24, [%rd43+-4];
	fma.rn.f32 	%f25, %f23, %f24, %f32;
	ld.shared.f32 	%f26, [%r337];
	ld.const.f32 	%f27, [%rd43];
	fma.rn.f32 	%f28, %f26, %f27, %f25;
	ld.shared.f32 	%f29, [%r337+4];
	ld.const.f32 	%f30, [%rd43+4];
	fma.rn.f32 	%f32, %f29, %f30, %f28;
	add.s32 	%r338, %r338, 4;
	add.s32 	%r337, %r337, 16;
	add.s64 	%rd43, %rd43, 16;
	bra.uni 	$L__BB0_79;
$L__BB0_81:
	add.s32 	%r336, %r336, 1;
	setp.ne.s32 	%p102, %r336, 77;
	@%p102 bra 	$L__BB0_78;
	bar.sync 	0;
	mad.lo.s32 	%r319, %r6, 1000, %r3;
	cvta.to.global.u64 	%rd40, %rd5;
	mul.wide.s32 	%rd41, %r319, 4;
	add.s64 	%rd42, %rd40, %rd41;
	st.global.f32 	[%rd42], %f32;
$L__BB0_83:
	ret;

}


// ===== COMPILED SASS (sm_100) =====

	.target	sm_100

	.elftype	@"ET_EXEC"


//--------------------- .note.nv.tkinfo           --------------------------
	.section	.note.nv.tkinfo,"",@"SHT_NOTE"
	.sectionflags	@"SHF_NOTE_NV_TKINFO"
	.tkinfo
        /*0018*/ 	.word	0x00000002
        /*0030*/ 	.string	""
        /*0030*/ 	.string	"ptxas"
        /*0030*/ 	.string	"Cuda compilation tools, release 13.0, V13.0.88"
        /*0030*/ 	.string	"Build cuda_13.0.r13.0/compiler.36424714_0"
        /*0030*/ 	.string	"-arch sm_100 -m 64 "



//--------------------- .note.nv.cuinfo           --------------------------
	.section	.note.nv.cuinfo,"",@"SHT_NOTE"
	.sectionflags	@"SHF_NOTE_NV_CUINFO"
        /*0018*/ 	.short	0x0002
        /*001a*/ 	.short	0x0064
        /*001c*/ 	.short	0x0082
	.zero		2


//--------------------- .nv.info                  --------------------------
	.section	.nv.info,"",@"SHT_CUDA_INFO"
	.align	4


	//----- nvinfo : EIATTR_REGCOUNT
	.align		4
        /*0000*/ 	.byte	0x04, 0x2f
        /*0002*/ 	.short	(.L_2 - .L_1)
	.align		4
.L_1:
        /*0004*/ 	.word	index@(_Z21convolution_2D_KernelPfS_)
        /*0008*/ 	.word	0x00000020


	//----- nvinfo : EIATTR_FRAME_SIZE
	.align		4
.L_2:
        /*000c*/ 	.byte	0x04, 0x11
        /*000e*/ 	.short	(.L_4 - .L_3)
	.align		4
.L_3:
        /*0010*/ 	.word	index@(_Z21convolution_2D_KernelPfS_)
        /*0014*/ 	.word	0x00000000


	//----- nvinfo : EIATTR_MIN_STACK_SIZE
	.align		4
.L_4:
        /*0018*/ 	.byte	0x04, 0x12
        /*001a*/ 	.short	(.L_6 - .L_5)
	.align		4
.L_5:
        /*001c*/ 	.word	index@(_Z21convolution_2D_KernelPfS_)
        /*0020*/ 	.word	0x00000000
.L_6:


//--------------------- .nv.compat                --------------------------
	.section	.nv.compat,"",@"SHT_CUDA_COMPAT_INFO"
	.align	4
        /*0000*/ 	.byte	0x02, 0x09, 0x00, 0x00, 0x02, 0x02, 0x01, 0x00, 0x02, 0x05, 0x05, 0x00, 0x03, 0x07, 0x01, 0x01
        /*0010*/ 	.byte	0x02, 0x03, 0x00, 0x00, 0x02, 0x06, 0x01, 0x00, 0x04, 0x0b, 0x08, 0x00, 0x09, 0x00, 0x00, 0x00
        /*0020*/ 	.byte	0x00, 0x00, 0x00, 0x00


//--------------------- .nv.info._Z21convolution_2D_KernelPfS_ --------------------------
	.section	.nv.info._Z21convolution_2D_KernelPfS_,"",@"SHT_CUDA_INFO"
	.sectionflags	@""
	.align	4


	//----- nvinfo : EIATTR_CUDA_API_VERSION
	.align		4
        /*0000*/ 	.byte	0x04, 0x37
        /*0002*/ 	.short	(.L_8 - .L_7)
.L_7:
        /*0004*/ 	.word	0x00000082


	//----- nvinfo : EIATTR_KPARAM_INFO
	.align		4
.L_8:
        /*0008*/ 	.byte	0x04, 0x17
        /*000a*/ 	.short	(.L_10 - .L_9)
.L_9:
        /*000c*/ 	.word	0x00000000
        /*0010*/ 	.short	0x0001
        /*0012*/ 	.short	0x0008
        /*0014*/ 	.byte	0x00, 0xf5, 0x21, 0x00


	//----- nvinfo : EIATTR_KPARAM_INFO
	.align		4
.L_10:
        /*0018*/ 	.byte	0x04, 0x17
        /*001a*/ 	.short	(.L_12 - .L_11)
.L_11:
        /*001c*/ 	.word	0x00000000
        /*0020*/ 	.short	0x0000
        /*0022*/ 	.short	0x0000
        /*0024*/ 	.byte	0x00, 0xf5, 0x21, 0x00


	//----- nvinfo : EIATTR_SPARSE_MMA_MASK
	.align		4
.L_12:
        /*0028*/ 	.byte	0x03, 0x50
        /*002a*/ 	.short	0x0000


	//----- nvinfo : EIATTR_MAXREG_COUNT
	.align		4
        /*002c*/ 	.byte	0x03, 0x1b
        /*002e*/ 	.short	0x00ff


	//----- nvinfo : EIATTR_NUM_BARRIERS
	.align		4
        /*0030*/ 	.byte	0x02, 0x4c
        /*0032*/ 	.byte	0x01
	.zero		1


	//----- nvinfo : EIATTR_MERCURY_ISA_VERSION
	.align		4
        /*0034*/ 	.byte	0x03, 0x5f
        /*0036*/ 	.short	0x0101


	//----- nvinfo : EIATTR_VRC_CTA_INIT_COUNT
	.align		4
        /*0038*/ 	.byte	0x02, 0x4a
	.zero		1
	.zero		1


	//----- nvinfo : EIATTR_EXIT_INSTR_OFFSETS
	.align		4
        /*003c*/ 	.byte	0x04, 0x1c
        /*003e*/ 	.short	(.L_14 - .L_13)


	//   ....[0]....
.L_13:
        /*0040*/ 	.word	0x00002bb0


	//   ....[1]....
        /*0044*/ 	.word	0x00003b50


	//----- nvinfo : EIATTR_CRS_STACK_SIZE
	.align		4
.L_14:
        /*0048*/ 	.byte	0x04, 0x1e
        /*004a*/ 	.short	(.L_16 - .L_15)
.L_15:
        /*004c*/ 	.word	0x00000000


	//----- nvinfo : EIATTR_CBANK_PARAM_SIZE
	.align		4
.L_16:
        /*0050*/ 	.byte	0x03, 0x19
        /*0052*/ 	.short	0x0010


	//----- nvinfo : EIATTR_PARAM_CBANK
	.align		4
        /*0054*/ 	.byte	0x04, 0x0a
        /*0056*/ 	.short	(.L_18 - .L_17)
	.align		4
.L_17:
        /*0058*/ 	.word	index@(.nv.constant0._Z21convolution_2D_KernelPfS_)
        /*005c*/ 	.short	0x0380
        /*005e*/ 	.short	0x0010


	//----- nvinfo : EIATTR_SW_WAR
	.align		4
.L_18:
        /*0060*/ 	.byte	0x04, 0x36
        /*0062*/ 	.short	(.L_20 - .L_19)
.L_19:
        /*0064*/ 	.word	0x00000008
.L_20:


//--------------------- .nv.callgraph             --------------------------
	.section	.nv.callgraph,"",@"SHT_CUDA_CALLGRAPH"
	.align	4
	.sectionentsize	8
	.align		4
        /*0000*/ 	.word	0x00000000
	.align		4
        /*0004*/ 	.word	0xffffffff
	.align		4
        /*0008*/ 	.word	0x00000000
	.align		4
        /*000c*/ 	.word	0xfffffffe
	.align		4
        /*0010*/ 	.word	0x00000000
	.align		4
        /*0014*/ 	.word	0xfffffffd
	.align		4
        /*0018*/ 	.word	0x00000000
	.align		4
        /*001c*/ 	.word	0xfffffffc


//--------------------- .nv.constant3             --------------------------
	.section	.nv.constant3,"a",@progbits
	.align	4
.nv.constant3:
	.type		M,@object
	.size		M,(.L_0 - M)
M:
	.zero		23716
.L_0:


//--------------------- .text._Z21convolution_2D_KernelPfS_ --------------------------
	.section	.text._Z21convolution_2D_KernelPfS_,"ax",@progbits
	.align	128
        .global         _Z21convolution_2D_KernelPfS_
        .type           _Z21convolution_2D_KernelPfS_,@function
        .size           _Z21convolution_2D_KernelPfS_,(.L_x_37 - _Z21convolution_2D_KernelPfS_)
        .other          _Z21convolution_2D_KernelPfS_,@"STO_CUDA_ENTRY STV_DEFAULT"
_Z21convolution_2D_KernelPfS_:
.text._Z21convolution_2D_KernelPfS_:
[----:B------:R-:W-:Y:S01]  /*0000*/  LDC R1, c[0x0][0x37c] ;  /* 0x0000df00ff017b82 */ /* 0x000fe20000000800 */
[----:B------:R-:W0:Y:S07]  /*0010*/  S2R R0, SR_TID.X ;  /* 0x0000000000007919 */ /* 0x000e2e0000002100 */
[----:B------:R-:W0:Y:S01]  /*0020*/  LDC R13, c[0x0][0x360] ;  /* 0x0000d800ff0d7b82 */ /* 0x000e220000000800 */
[----:B------:R-:W1:Y:S01]  /*0030*/  LDCU.64 UR6, c[0x0][0x358] ;  /* 0x00006b00ff0677ac */ /* 0x000e620008000a00 */
[----:B------:R-:W-:Y:S01]  /*0040*/  BSSY.RECONVERGENT B3, `(.L_x_0) ;  /* 0x00002b2000037945 */ /* 0x000fe20003800200 */
[----:B------:R-:W0:Y:S05]  /*0050*/  S2R R3, SR_TID.Y ;  /* 0x0000000000037919 */ /* 0x000e2a0000002200 */
[----:B------:R-:W2:Y:S08]  /*0060*/  S2UR UR8, SR_CTAID.X ;  /* 0x00000000000879c3 */ /* 0x000eb00000002500 */
[----:B------:R-:W3:Y:S08]  /*0070*/  S2UR UR9, SR_CTAID.Y ;  /* 0x00000000000979c3 */ /* 0x000ef00000002600 */
[----:B------:R-:W3:Y:S01]  /*0080*/  LDC R12, c[0x0][0x364] ;  /* 0x0000d900ff0c7b82 */ /* 0x000ee20000000800 */
[----:B0-----:R-:W-:-:S02]  /*0090*/  IMAD R5, R13, R3, R0 ;  /* 0x000000030d057224 */ /* 0x001fc400078e0200 */
[----:B--2---:R-:W-:-:S03]  /*00a0*/  IMAD R13, R13, UR8, R0 ;  /* 0x000000080d0d7c24 */ /* 0x004fc6000f8e0200 */
[----:B------:R-:W-:Y:S01]  /*00b0*/  ISETP.NE.AND P0, PT, R5, RZ, PT ;  /* 0x000000ff0500720c */ /* 0x000fe20003f05270 */
[----:B---3--:R-:W-:-:S12]  /*00c0*/  IMAD R12, R12, UR9, R3 ;  /* 0x000000090c0c7c24 */ /* 0x008fd8000f8e0203 */
[----:B------:R-:W0:Y:S01]  /*00d0*/  @!P0 S2R R7, SR_CgaCtaId ;  /* 0x0000000000078919 */ /* 0x000e220000008800 */
[----:B------:R-:W-:-:S04]  /*00e0*/  @!P0 MOV R2, 0x400 ;  /* 0x0000040000028802 */ /* 0x000fc80000000f00 */
[----:B0-----:R-:W-:-:S05]  /*00f0*/  @!P0 LEA R2, R7, R2, 0x18 ;  /* 0x0000000207028211 */ /* 0x001fca00078ec0ff */
[----:B------:R0:W-:Y:S01]  /*0100*/  @!P0 STS.64 [R2+0xb640], R12 ;  /* 0x00b6400c02008388 */ /* 0x0001e20000000a00 */
[----:B------:R-:W-:Y:S01]  /*0110*/  BAR.SYNC.DEFER_BLOCKING 0x0 ;  /* 0x0000000000007b1d */ /* 0x000fe20000010000 */
[----:B------:R-:W-:-:S13]  /*0120*/  ISETP.GT.U32.AND P0, PT, R5, 0x3cc, PT ;  /* 0x000003cc0500780c */ /* 0x000fda0003f04070 */
[----:B01----:R-:W-:Y:S05]  /*0130*/  @P0 BRA `(.L_x_1) ;  /* 0x0000002800880947 */ /* 0x003fea0003800000 */
[----:B------:R-:W0:Y:S01]  /*0140*/  S2UR UR5, SR_CgaCtaId ;  /* 0x00000000000579c3 */ /* 0x000e220000008800 */
[----:B------:R-:W-:Y:S01]  /*0150*/  UMOV UR4, 0x400 ;  /* 0x0000040000047882 */ /* 0x000fe20000000000 */
[C---:B------:R-:W-:Y:S01]  /*0160*/  ISETP.NE.AND P0, PT, R5.reuse, RZ, PT ;  /* 0x000000ff0500720c */ /* 0x040fe20003f05270 */
[----:B------:R-:W-:Y:S01]  /*0170*/  BSSY.RECONVERGENT B2, `(.L_x_2) ;  /* 0x0000081000027945 */ /* 0x000fe20003800200 */
[C---:B------:R-:W-:Y:S01]  /*0180*/  LOP3.LUT R2, R5.reuse, 0xffff, RZ, 0xc0, !PT ;  /* 0x0000ffff05027812 */ /* 0x040fe200078ec0ff */
[----:B------:R-:W-:-:S04]  /*0190*/  IMAD R5, R5, 0xc, RZ ;  /* 0x0000000c05057824 */ /* 0x000fc800078e02ff */
[----:B------:R-:W-:Y:S01]  /*01a0*/  IMAD R8, R2, 0xe38f, RZ ;  /* 0x0000e38f02087824 */ /* 0x000fe200078e02ff */
[----:B0-----:R-:W-:-:S09]  /*01b0*/  ULEA UR4, UR5, UR4, 0x18 ;  /* 0x0000000405047291 */ /* 0x001fd2000f8ec0ff */
[----:B------:R-:W0:Y:S02]  /*01c0*/  LDS.64 R6, [UR4+0xb640] ;  /* 0x00b64004ff067984 */ /* 0x000e240008000a00 */
[----:B0-----:R-:W-:Y:S02]  /*01d0*/  VIADD R2, R7, 0xffffffda ;  /* 0xffffffda07027836 */ /* 0x001fe40000000000 */
[----:B------:R-:W-:Y:S01]  /*01e0*/  VIADD R4, R6, 0xffffffda ;  /* 0xffffffda06047836 */ /* 0x000fe20000000000 */
[----:B------:R-:W-:Y:S02]  /*01f0*/  SHF.R.U32.HI R6, RZ, 0x13, R8 ;  /* 0x00000013ff067819 */ /* 0x000fe40000011608 */
[----:B------:R-:W-:Y:S01]  /*0200*/  MOV R21, R2 ;  /* 0x0000000200157202 */ /* 0x000fe20000000f00 */
[----:B------:R-:W-:Y:S06]  /*0210*/  @!P0 BRA `(.L_x_3) ;  /* 0x0000000400d88947 */ /* 0x000fec0003800000 */
[----:B------:R-:W-:Y:S01]  /*0220*/  VIMNMX.U32 R7, PT, PT, R5, 0x1, !PT ;  /* 0x0000000105077848 */ /* 0x000fe20007fe0000 */
[----:B------:R-:W-:Y:S04]  /*0230*/  BSSY.RECONVERGENT B1, `(.L_x_4) ;  /* 0x0000072000017945 */ /* 0x000fe80003800200 */
[----:B------:R-:W-:Y:S01]  /*0240*/  BSSY.RELIABLE B0, `(.L_x_5) ;  /* 0x0000061000007945 */ /* 0x000fe20003800100 */
[----:B------:R-:W-:Y:S01]  /*0250*/  MOV R9, 0xfffffffc ;  /* 0xfffffffc00097802 */ /* 0x000fe20000000f00 */
[----:B------:R-:W-:Y:S01]  /*0260*/  IMAD.MOV.U32 R17, RZ, RZ, 0x4 ;  /* 0x00000004ff117424 */ /* 0x000fe200078e00ff */
[----:B------:R-:W-:Y:S01]  /*0270*/  LOP3.LUT R8, R7, 0xffff, RZ, 0xc0, !PT ;  /* 0x0000ffff07087812 */ /* 0x000fe200078ec0ff */
[----:B------:R-:W-:-:S03]  /*0280*/  IMAD.MOV.U32 R10, RZ, RZ, R2 ;  /* 0x000000ffff0a7224 */ /* 0x000fc600078e0002 */
[----:B------:R-:W-:-:S05]  /*0290*/  SHF.R.U32.HI R8, RZ, 0x2, R8 ;  /* 0x00000002ff087819 */ /* 0x000fca0000011608 */
[----:B------:R-:W-:-:S05]  /*02a0*/  IMAD.SHL.U32 R8, R8, 0x4, RZ ;  /* 0x0000000408087824 */ /* 0x000fca00078e00ff */
[----:B------:R-:W-:-:S05]  /*02b0*/  LOP3.LUT R8, R8, 0x3ffc, RZ, 0xe2, !PT ;  /* 0x00003ffc08087812 */ /* 0x000fca00078ee2ff */
[----:B------:R-:W-:-:S05]  /*02c0*/  IMAD.MOV R8, RZ, RZ, -R8 ;  /* 0x000000ffff087224 */ /* 0x000fca00078e0a08 */
[----:B------:R-:W-:-:S13]  /*02d0*/  ISETP.GE.AND P0, PT, R8, RZ, PT ;  /* 0x000000ff0800720c */ /* 0x000fda0003f06270 */
[----:B------:R-:W-:Y:S05]  /*02e0*/  @P0 BRA `(.L_x_6) ;  /* 0x0000000400580947 */ /* 0x000fea0003800000 */
[----:B------:R-:W-:Y:S01]  /*02f0*/  IADD3 R11, PT, PT, -R8, RZ, RZ ;  /* 0x000000ff080b7210 */ /* 0x000fe20007ffe1ff */
[----:B------:R-:W-:Y:S01]  /*0300*/  BSSY.RECONVERGENT B4, `(.L_x_7) ;  /* 0x0000034000047945 */ /* 0x000fe20003800200 */
[----:B------:R-:W-:Y:S02]  /*0310*/  PLOP3.LUT P0, PT, PT, PT, PT, 0x80, 0x8 ;  /* 0x000000000008781c */ /* 0x000fe40003f0f070 */
[----:B------:R-:W-:-:S13]  /*0320*/  ISETP.GT.AND P1, PT, R11, 0xc, PT ;  /* 0x0000000c0b00780c */ /* 0x000fda0003f24270 */
[----:B------:R-:W-:Y:S05]  /*0330*/  @!P1 BRA `(.L_x_8) ;  /* 0x0000000000c09947 */ /* 0x000fea0003800000 */
[----:B------:R-:W-:-:S13]  /*0340*/  PLOP3.LUT P0, PT, PT, PT, PT, 0x8, 0x80 ;  /* 0x000000000080781c */ /* 0x000fda0003f0e170 */
.L_x_9:
[----:B------:R-:W-:Y:S01]  /*0350*/  SHF.R.U32.HI R11, RZ, 0x2, R17 ;  /* 0x00000002ff0b7819 */ /* 0x000fe20000011611 */
[----:B------:R-:W-:Y:S02]  /*0360*/  VIADD R14, R17, 0x4 ;  /* 0x00000004110e7836 */ /* 0x000fe40000000000 */
[----:B------:R-:W-:Y:S02]  /*0370*/  VIADD R8, R8, 0x10 ;  /* 0x0000001008087836 */ /* 0x000fe40000000000 */
[----:B------:R-:W-:Y:S01]  /*0380*/  IMAD.HI.U32 R11, R11, 0x4bda12f7, RZ ;  /* 0x4bda12f70b0b7827 */ /* 0x000fe200078e00ff */
[----:B------:R-:W-:-:S04]  /*0390*/  SHF.R.U32.HI R15, RZ, 0x2, R14 ;  /* 0x00000002ff0f7819 */ /* 0x000fc8000001160e */
[----:B------:R-:W-:Y:S01]  /*03a0*/  SHF.R.U32.HI R14, RZ, 0x3, R11 ;  /* 0x00000003ff0e7819 */ /* 0x000fe2000001160b */
[----:B------:R-:W-:Y:S02]  /*03b0*/  VIADD R11, R17, 0x8 ;  /* 0x00000008110b7836 */ /* 0x000fe40000000000 */
[----:B------:R-:W-:-:S03]  /*03c0*/  IMAD.HI.U32 R15, R15, 0x4bda12f7, RZ ;  /* 0x4bda12f70f0f7827 */ /* 0x000fc600078e00ff */
[----:B------:R-:W-:Y:S01]  /*03d0*/  SHF.R.U32.HI R18, RZ, 0x2, R11 ;  /* 0x00000002ff127819 */ /* 0x000fe2000001160b */
[----:B------:R-:W-:Y:S01]  /*03e0*/  IMAD R14, R14, 0x6c, R9 ;  /* 0x0000006c0e0e7824 */ /* 0x000fe200078e0209 */
[----:B------:R-:W-:Y:S02]  /*03f0*/  IADD3 R11, PT, PT, R9, -0x4, RZ ;  /* 0xfffffffc090b7810 */ /* 0x000fe40007ffe0ff */
[----:B------:R-:W-:Y:S01]  /*0400*/  SHF.R.U32.HI R16, RZ, 0x3, R15 ;  /* 0x00000003ff107819 */ /* 0x000fe2000001160f */
[----:B------:R-:W-:Y:S01]  /*0410*/  VIADD R15, R17, 0xc ;  /* 0x0000000c110f7836 */ /* 0x000fe20000000000 */
[----:B------:R-:W-:Y:S01]  /*0420*/  ISETP.NE.AND P1, PT, R14, RZ, PT ;  /* 0x000000ff0e00720c */ /* 0x000fe20003f25270 */
[----:B------:R-:W-:-:S04]  /*0430*/  IMAD.HI.U32 R18, R18, 0x4bda12f7, RZ ;  /* 0x4bda12f712127827 */ /* 0x000fc800078e00ff */
[----:B------:R-:W-:Y:S01]  /*0440*/  IMAD R11, R16, 0x6c, R11 ;  /* 0x0000006c100b7824 */ /* 0x000fe200078e020b */
[----:B------:R-:W-:Y:S01]  /*0450*/  SHF.R.U32.HI R16, RZ, 0x2, R15 ;  /* 0x00000002ff107819 */ /* 0x000fe2000001160f */
[----:B------:R-:W-:Y:S01]  /*0460*/  VIADD R14, R9, 0xfffffff8 ;  /* 0xfffffff8090e7836 */ /* 0x000fe20000000000 */
[----:B------:R-:W-:Y:S01]  /*0470*/  SHF.R.U32.HI R15, RZ, 0x3, R18 ;  /* 0x00000003ff0f7819 */ /* 0x000fe20000011612 */
[----:B------:R-:W-:Y:S01]  /*0480*/  VIADD R17, R17, 0x10 ;  /* 0x0000001011117836 */ /* 0x000fe20000000000 */
[----:B------:R-:W-:Y:S01]  /*0490*/  ISETP.NE.AND P2, PT, R11, RZ, PT ;  /* 0x000000ff0b00720c */ /* 0x000fe20003f45270 */
[----:B------:R-:W-:Y:S01]  /*04a0*/  VIADD R11, R10, 0x4 ;  /* 0x000000040a0b7836 */ /* 0x000fe20000000000 */
[----:B------:R-:W-:Y:S01]  /*04b0*/  IADD3 R18, PT, PT, R4, 0x1, RZ ;  /* 0x0000000104127810 */ /* 0x000fe20007ffe0ff */
[----:B------:R-:W-:-:S03]  /*04c0*/  IMAD.HI.U32 R16, R16, 0x4bda12f7, RZ ;  /* 0x4bda12f710107827 */ /* 0x000fc600078e00ff */
[----:B------:R-:W-:Y:S01]  /*04d0*/  SEL R11, R2, R11, !P1 ;  /* 0x0000000b020b7207 */ /* 0x000fe20004800000 */
[----:B------:R-:W-:Y:S01]  /*04e0*/  IMAD R14, R15, 0x6c, R14 ;  /* 0x0000006c0f0e7824 */ /* 0x000fe200078e020e */
[----:B------:R-:W-:Y:S01]  /*04f0*/  SHF.R.U32.HI R15, RZ, 0x3, R16 ;  /* 0x00000003ff0f7819 */ /* 0x000fe20000011610 */
[----:B------:R-:W-:Y:S01]  /*0500*/  @P1 IMAD.MOV R18, RZ, RZ, R4 ;  /* 0x000000ffff121224 */ /* 0x000fe200078e0204 */
[----:B------:R-:W-:Y:S01]  /*0510*/  IADD3 R4, PT, PT, R9, -0xc, RZ ;  /* 0xfffffff409047810 */ /* 0x000fe20007ffe0ff */
[----:B------:R-:W-:Y:S01]  /*0520*/  VIADD R11, R11, 0x4 ;  /* 0x000000040b0b7836 */ /* 0x000fe20000000000 */
[----:B------:R-:W-:Y:S01]  /*0530*/  ISETP.NE.AND P3, PT, R14, RZ, PT ;  /* 0x000000ff0e00720c */ /* 0x000fe20003f65270 */
[C---:B------:R-:W-:Y:S01]  /*0540*/  VIADD R10, R18.reuse, 0x1 ;  /* 0x00000001120a7836 */ /* 0x040fe20000000000 */
[----:B------:R-:W-:Y:S01]  /*0550*/  @P2 IADD3 R10, PT, PT, R18, RZ, RZ ;  /* 0x000000ff120a2210 */ /* 0x000fe20007ffe0ff */
[----:B------:R-:W-:Y:S01]  /*0560*/  IMAD R4, R15, 0x6c, R4 ;  /* 0x0000006c0f047824 */ /* 0x000fe200078e0204 */
[----:B------:R-:W-:-:S02]  /*0570*/  SEL R11, R2, R11, !P2 ;  /* 0x0000000b020b7207 */ /* 0x000fc40005000000 */
[----:B------:R-:W-:Y:S01]  /*0580*/  ISETP.GE.AND P2, PT, R8, -0xc, PT ;  /* 0xfffffff40800780c */ /* 0x000fe20003f46270 */
[----:B------:R-:W-:Y:S01]  /*0590*/  VIADD R14, R10, 0x1 ;  /* 0x000000010a0e7836 */ /* 0x000fe20000000000 */
[----:B------:R-:W-:Y:S01]  /*05a0*/  ISETP.NE.AND P1, PT, R4, RZ, PT ;  /* 0x000000ff0400720c */ /* 0x000fe20003f25270 */
[----:B------:R-:W-:Y:S01]  /*05b0*/  VIADD R11, R11, 0x4 ;  /* 0x000000040b0b7836 */ /* 0x000fe20000000000 */
[----:B------:R-:W-:-:S03]  /*05c0*/  IADD3 R9, PT, PT, R9, -0x10, RZ ;  /* 0xfffffff009097810 */ /* 0x000fc60007ffe0ff */
[----:B------:R-:W-:Y:S02]  /*05d0*/  @P3 IADD3 R14, PT, PT, R10, RZ, RZ ;  /* 0x000000ff0a0e3210 */ /* 0x000fe40007ffe0ff */
[----:B------:R-:W-:-:S03]  /*05e0*/  SEL R11, R2, R11, !P3 ;  /* 0x0000000b020b7207 */ /* 0x000fc60005800000 */
[----:B------:R-:W-:Y:S01]  /*05f0*/  VIADD R4, R14, 0x1 ;  /* 0x000000010e047836 */ /* 0x000fe20000000000 */
[----:B------:R-:W-:Y:S02]  /*0600*/  IADD3 R11, PT, PT, R11, 0x4, RZ ;  /* 0x000000040b0b7810 */ /* 0x000fe40007ffe0ff */
[----:B------:R-:W-:Y:S02]  /*0610*/  @P1 IMAD.MOV R4, RZ, RZ, R14 ;  /* 0x000000ffff041224 */ /* 0x000fe400078e020e */
[----:B------:R-:W-:Y:S01]  /*0620*/  SEL R10, R2, R11, !P1 ;  /* 0x0000000b020a7207 */ /* 0x000fe20004800000 */
[----:B------:R-:W-:Y:S06]  /*0630*/  @!P2 BRA `(.L_x_9) ;  /* 0xfffffffc0044a947 */ /* 0x000fec000383ffff */
.L_x_8:
[----:B------:R-:W-:Y:S05]  /*0640*/  BSYNC.RECONVERGENT B4 ;  /* 0x0000000000047941 */ /* 0x000fea0003800200 */
.L_x_7:
[----:B------:R-:W-:Y:S01]  /*0650*/  IMAD.MOV R11, RZ, RZ, -R8 ;  /* 0x000000ffff0b7224 */ /* 0x000fe200078e0a08 */
[----:B------:R-:W-:Y:S04]  /*0660*/  BSSY.RECONVERGENT B4, `(.L_x_10) ;  /* 0x000001b000047945 */ /* 0x000fe80003800200 */
[----:B------:R-:W-:-:S13]  /*0670*/  ISETP.GT.AND P1, PT, R11, 0x4, PT ;  /* 0x000000040b00780c */ /* 0x000fda0003f24270 */
[----:B------:R-:W-:Y:S05]  /*0680*/  @!P1 BRA `(.L_x_11) ;  /* 0x0000000000609947 */ /* 0x000fea0003800000 */
[C---:B------:R-:W-:Y:S01]  /*0690*/  VIADD R14, R17.reuse, 0x4 ;  /* 0x00000004110e7836 */ /* 0x040fe20000000000 */
[----:B------:R-:W-:Y:S01]  /*06a0*/  SHF.R.U32.HI R11, RZ, 0x2, R17 ;  /* 0x00000002ff0b7819 */ /* 0x000fe20000011611 */
[----:B------:R-:W-:Y:S02]  /*06b0*/  VIADD R8, R8, 0x8 ;  /* 0x0000000808087836 */ /* 0x000fe40000000000 */
[----:B------:R-:W-:Y:S01]  /*06c0*/  VIADD R17, R17, 0x8 ;  /* 0x0000000811117836 */ /* 0x000fe20000000000 */
[----:B------:R-:W-:Y:S01]  /*06d0*/  SHF.R.U32.HI R15, RZ, 0x2, R14 ;  /* 0x00000002ff0f7819 */ /* 0x000fe2000001160e */
[----:B------:R-:W-:-:S04]  /*06e0*/  IMAD.HI.U32 R11, R11, 0x4bda12f7, RZ ;  /* 0x4bda12f70b0b7827 */ /* 0x000fc800078e00ff */
[----:B------:R-:W-:Y:S01]  /*06f0*/  IMAD.HI.U32 R15, R15, 0x4bda12f7, RZ ;  /* 0x4bda12f70f0f7827 */ /* 0x000fe200078e00ff */
[----:B------:R-:W-:Y:S02]  /*0700*/  SHF.R.U32.HI R14, RZ, 0x3, R11 ;  /* 0x00000003ff0e7819 */ /* 0x000fe4000001160b */
[C---:B------:R-:W-:Y:S02]  /*0710*/  IADD3 R11, PT, PT, R9.reuse, -0x4, RZ ;  /* 0xfffffffc090b7810 */ /* 0x040fe40007ffe0ff */
[----:B------:R-:W-:Y:S01]  /*0720*/  SHF.R.U32.HI R16, RZ, 0x3, R15 ;  /* 0x00000003ff107819 */ /* 0x000fe2000001160f */
[----:B------:R-:W-:Y:S01]  /*0730*/  IMAD R14, R14, 0x6c, R9 ;  /* 0x0000006c0e0e7824 */ /* 0x000fe200078e0209 */
[----:B------:R-:W-:-:S03]  /*0740*/  IADD3 R9, PT, PT, R9, -0x8, RZ ;  /* 0xfffffff809097810 */ /* 0x000fc60007ffe0ff */
[----:B------:R-:W-:Y:S01]  /*0750*/  IMAD R11, R16, 0x6c, R11 ;  /* 0x0000006c100b7824 */ /* 0x000fe200078e020b */
[----:B------:R-:W-:Y:S01]  /*0760*/  ISETP.NE.AND P0, PT, R14, RZ, PT ;  /* 0x000000ff0e00720c */ /* 0x000fe20003f05270 */
[----:B------:R-:W-:-:S03]  /*0770*/  VIADD R14, R4, 0x1 ;  /* 0x00000001040e7836 */ /* 0x000fc60000000000 */
[----:B------:R-:W-:Y:S01]  /*0780*/  ISETP.NE.AND P1, PT, R11, RZ, PT ;  /* 0x000000ff0b00720c */ /* 0x000fe20003f25270 */
[----:B------:R-:W-:-:S05]  /*0790*/  VIADD R11, R10, 0x4 ;  /* 0x000000040a0b7836 */ /* 0x000fca0000000000 */
[----:B------:R-:W-:-:S03]  /*07a0*/  SEL R11, R2, R11, !P0 ;  /* 0x0000000b020b7207 */ /* 0x000fc60004000000 */
[----:B------:R-:W-:Y:S02]  /*07b0*/  @P0 IADD3 R14, PT, PT, R4, RZ, RZ ;  /* 0x000000ff040e0210 */ /* 0x000fe40007ffe0ff */
[----:B------:R-:W-:Y:S01]  /*07c0*/  VIADD R11, R11, 0x4 ;  /* 0x000000040b0b7836 */ /* 0x000fe20000000000 */
[----:B------:R-:W-:Y:S02]  /*07d0*/  PLOP3.LUT P0, PT, PT, PT, PT, 0x8, 0x80 ;  /* 0x000000000080781c */ /* 0x000fe40003f0e170 */
[C---:B------:R-:W-:Y:S01]  /*07e0*/  VIADD R4, R14.reuse, 0x1 ;  /* 0x000000010e047836 */ /* 0x040fe20000000000 */
[----:B------:R-:W-:Y:S02]  /*07f0*/  @P1 IADD3 R4, PT, PT, R14, RZ, RZ ;  /* 0x000000ff0e041210 */ /* 0x000fe40007ffe0ff */
[----:B------:R-:W-:-:S08]  /*0800*/  SEL R10, R2, R11, !P1 ;  /* 0x0000000b020a7207 */ /* 0x000fd00004800000 */
.L_x_11:
[----:B------:R-:W-:Y:S05]  /*0810*/  BSYNC.RECONVERGENT B4 ;  /* 0x0000000000047941 */ /* 0x000fea0003800200 */
.L_x_10:
[----:B------:R-:W-:-:S13]  /*0820*/  ISETP.NE.OR P0, PT, R8, RZ, P0 ;  /* 0x000000ff0800720c */ /* 0x000fda0000705670 */
[----:B------:R-:W-:Y:S05]  /*0830*/  @!P0 BREAK.RELIABLE B0 ;  /* 0x0000000000008942 */ /* 0x000fea0003800100 */
[----:B------:R-:W-:Y:S05]  /*0840*/  @!P0 BRA `(.L_x_12) ;  /* 0x0000000000408947 */ /* 0x000fea0003800000 */
.L_x_6:
[----:B------:R-:W-:Y:S05]  /*0850*/  BSYNC.RELIABLE B0 ;  /* 0x0000000000007941 */ /* 0x000fea0003800100 */
.L_x_5:
[----:B------:R-:W-:Y:S01]  /*0860*/  SHF.R.U32.HI R11, RZ, 0x2, R17 ;  /* 0x00000002ff0b7819 */ /* 0x000fe20000011611 */
[----:B------:R-:W-:Y:S01]  /*0870*/  VIADD R8, R8, 0x4 ;  /* 0x0000000408087836 */ /* 0x000fe20000000000 */
[----:B------:R-:W-:Y:S01]  /*0880*/  IADD3 R15, PT, PT, R10, 0x4, RZ ;  /* 0x000000040a0f7810 */ /* 0x000fe20007ffe0ff */
[----:B------:R-:W-:Y:S02]  /*0890*/  VIADD R17, R17, 0x4 ;  /* 0x0000000411117836 */ /* 0x000fe40000000000 */
[----:B------:R-:W-:Y:S01]  /*08a0*/  IMAD.HI.U32 R11, R11, 0x4bda12f7, RZ ;  /* 0x4bda12f70b0b7827 */ /* 0x000fe200078e00ff */
[----:B------:R-:W-:-:S04]  /*08b0*/  ISETP.NE.AND P0, PT, R8, RZ, PT ;  /* 0x000000ff0800720c */ /* 0x000fc80003f05270 */
[----:B------:R-:W-:Y:S01]  /*08c0*/  SHF.R.U32.HI R14, RZ, 0x3, R11 ;  /* 0x00000003ff0e7819 */ /* 0x000fe2000001160b */
[----:B------:R-:W-:-:S04]  /*08d0*/  VIADD R11, R4, 0x1 ;  /* 0x00000001040b7836 */ /* 0x000fc80000000000 */
[----:B------:R-:W-:Y:S01]  /*08e0*/  IMAD R14, R14, 0x6c, R9 ;  /* 0x0000006c0e0e7824 */ /* 0x000fe200078e0209 */
[----:B------:R-:W-:-:S04]  /*08f0*/  IADD3 R9, PT, PT, R9, -0x4, RZ ;  /* 0xfffffffc09097810 */ /* 0x000fc80007ffe0ff */
[----:B------:R-:W-:-:S04]  /*0900*/  ISETP.NE.AND P1, PT, R14, RZ, PT ;  /* 0x000000ff0e00720c */ /* 0x000fc80003f25270 */
[----:B------:R-:W-:-:S09]  /*0910*/  SEL R10, R2, R15, !P1 ;  /* 0x0000000f020a7207 */ /* 0x000fd20004800000 */
[----:B------:R-:W-:-:S04]  /*0920*/  @P1 IMAD.MOV R11, RZ, RZ, R4 ;  /* 0x000000ffff0b1224 */ /* 0x000fc800078e0204 */
[----:B------:R-:W-:Y:S01]  /*0930*/  IMAD.MOV.U32 R4, RZ, RZ, R11 ;  /* 0x000000ffff047224 */ /* 0x000fe200078e000b */
[----:B------:R-:W-:Y:S06]  /*0940*/  @P0 BRA `(.L_x_5) ;  /* 0xfffffffc00c40947 */ /* 0x000fec000383ffff */
.L_x_12:
[----:B------:R-:W-:Y:S05]  /*0950*/  BSYNC.RECONVERGENT B1 ;  /* 0x0000000000017941 */ /* 0x000fea0003800200 */
.L_x_4:
[----:B------:R-:W-:-:S05]  /*0960*/  LOP3.LUT R7, R7, 0x1, RZ, 0xc0, !PT ;  /* 0x0000000107077812 */ /* 0x000fca00078ec0ff */
[----:B------:R-:W-:-:S07]  /*0970*/  IMAD.IADD R21, R7, 0x1, R10 ;  /* 0x0000000107157824 */ /* 0x000fce00078e020a */
.L_x_3:
[----:B------:R-:W-:Y:S05]  /*0980*/  BSYNC.RECONVERGENT B2 ;  /* 0x0000000000027941 */ /* 0x000fea0003800200 */
.L_x_2:
[----:B------:R-:W-:-:S09]  /*0990*/  UISETP.NE.AND UP0, UPT, UR8, URZ, UPT ;  /* 0x000000ff0800728c */ /* 0x000fd2000bf05270 */
[----:B------:R-:W-:Y:S05]  /*09a0*/  BRA.U UP0, `(.L_x_13) ;  /* 0x00000001007c7547 */ /* 0x000fea000b800000 */
[----:B------:R-:W-:Y:S01]  /*09b0*/  UISETP.NE.AND UP0, UPT, UR9, URZ, UPT ;  /* 0x000000ff0900728c */ /* 0x000fe2000bf05270 */
[----:B------:R-:W-:Y:S02]  /*09c0*/  PLOP3.LUT P4, PT, PT, PT, PT, 0x80, 0x8 ;  /* 0x000000000008781c */ /* 0x000fe40003f8f070 */
[----:B------:R-:W-:Y:S02]  /*09d0*/  PLOP3.LUT P3, PT, PT, PT, PT, 0x80, 0x8 ;  /* 0x000000000008781c */ /* 0x000fe40003f6f070 */
[----:B------:R-:W-:Y:S02]  /*09e0*/  P2R R9, PR, RZ, 0x10 ;  /* 0x00000010ff097803 */ /* 0x000fe40000000000 */
[----:B------:R-:W-:Y:S02]  /*09f0*/  PLOP3.LUT P5, PT, PT, PT, PT, 0x80, 0x8 ;  /* 0x000000000008781c */ /* 0x000fe40003faf070 */
[----:B------:R-:W-:Y:S02]  /*0a00*/  PLOP3.LUT P4, PT, PT, PT, PT, 0x80, 0x8 ;  /* 0x000000000008781c */ /* 0x000fe40003f8f070 */
[----:B------:R-:W-:-:S02]  /*0a10*/  P2R R8, PR, RZ, 0x8 ;  /* 0x00000008ff087803 */ /* 0x000fc40000000000 */
[----:B------:R-:W-:Y:S02]  /*0a20*/  PLOP3.LUT P0, PT, PT, PT, PT, 0x80, 0x8 ;  /* 0x000000000008781c */ /* 0x000fe40003f0f070 */
[----:B------:R-:W-:Y:S02]  /*0a30*/  PLOP3.LUT P1, PT, PT, PT, PT, 0x8, 0x80 ;  /* 0x000000000080781c */ /* 0x000fe40003f2e170 */
[----:B------:R-:W-:Y:S02]  /*0a40*/  PLOP3.LUT P2, PT, PT, PT, PT, 0x80, 0x8 ;  /* 0x000000000008781c */ /* 0x000fe40003f4f070 */
[----:B------:R-:W-:Y:S02]  /*0a50*/  PLOP3.LUT P3, PT, PT, PT, PT, 0x80, 0x8 ;  /* 0x000000000008781c */ /* 0x000fe40003f6f070 */
[----:B------:R-:W-:Y:S02]  /*0a60*/  P2R R11, PR, RZ, 0x10 ;  /* 0x00000010ff0b7803 */ /* 0x000fe40000000000 */
[----:B------:R-:W-:Y:S01]  /*0a70*/  P2R R10, PR, RZ, 0x20 ;  /* 0x00000020ff0a7803 */ /* 0x000fe20000000000 */
[----:B------:R-:W-:Y:S08]  /*0a80*/  BRA.U !UP0, `(.L_x_14) ;  /* 0x0000000108f07547 */ /* 0x000ff0000b800000 */
[----:B------:R-:W0:Y:S01]  /*0a90*/  LDCU UR4, c[0x0][0x374] ;  /* 0x00006e80ff0477ac */ /* 0x000e220008000800 */
[----:B------:R-:W-:Y:S02]  /*0aa0*/  PLOP3.LUT P4, PT, PT, PT, PT, 0x80, 0x8 ;  /* 0x000000000008781c */ /* 0x000fe40003f8f070 */
[----:B------:R-:W-:Y:S02]  /*0ab0*/  PLOP3.LUT P6, PT, PT, PT, PT, 0x80, 0x8 ;  /* 0x000000000008781c */ /* 0x000fe40003fcf070 */
[----:B------:R-:W-:Y:S02]  /*0ac0*/  P2R R10, PR, RZ, 0x10 ;  /* 0x00000010ff0a7803 */ /* 0x000fe40000000000 */
[----:B------:R-:W-:Y:S02]  /*0ad0*/  PLOP3.LUT P1, PT, PT, PT, PT, 0x80, 0x8 ;  /* 0x000000000008781c */ /* 0x000fe40003f2f070 */
[----:B------:R-:W-:Y:S02]  /*0ae0*/  PLOP3.LUT P0, PT, PT, PT, PT, 0x80, 0x8 ;  /* 0x000000000008781c */ /* 0x000fe40003f0f070 */
[----:B------:R-:W-:-:S02]  /*0af0*/  PLOP3.LUT P2, PT, PT, PT, PT, 0x80, 0x8 ;  /* 0x000000000008781c */ /* 0x000fc40003f4f070 */
[----:B------:R-:W-:Y:S02]  /*0b00*/  PLOP3.LUT P3, PT, PT, PT, PT, 0x80, 0x8 ;  /* 0x000000000008781c */ /* 0x000fe40003f6f070 */
[----:B------:R-:W-:Y:S01]  /*0b10*/  P2R R11, PR, RZ, 0x40 ;  /* 0x00000040ff0b7803 */ /* 0x000fe20000000000 */
[----:B0-----:R-:W-:-:S04]  /*0b20*/  UIADD3 UR4, UPT, UPT, UR4, -0x1, URZ ;  /* 0xffffffff04047890 */ /* 0x001fc8000fffe0ff */
[----:B------:R-:W-:Y:S02]  /*0b30*/  UISETP.NE.AND UP0, UPT, UR9, UR4, UPT ;  /* 0x000000040900728c */ /* 0x000fe4000bf05270 */
[----:B------:R-:W-:-:S04]  /*0b40*/  UISETP.EQ.AND UP1, UPT, UR9, UR4, UPT ;  /* 0x000000040900728c */ /* 0x000fc8000bf22270 */
[----:B------:R-:W-:Y:S02]  /*0b50*/  PLOP3.LUT P5, PT, PT, PT, UP0, 0x80, 0x8 ;  /* 0x000000000008781c */ /* 0x000fe40003faf008 */
[----:B------:R-:W-:Y:S02]  /*0b60*/  PLOP3.LUT P4, PT, PT, PT, UP1, 0x80, 0x8 ;  /* 0x000000000008781c */ /* 0x000fe40003f8f018 */
[----:B------:R-:W-:Y:S02]  /*0b70*/  P2R R8, PR, RZ, 0x20 ;  /* 0x00000020ff087803 */ /* 0x000fe40000000000 */
[----:B------:R-:W-:Y:S01]  /*0b80*/  P2R R9, PR, RZ, 0x10 ;  /* 0x00000010ff097803 */ /* 0x000fe20000000000 */
[----:B------:R-:W-:Y:S08]  /*0b90*/  BRA `(.L_x_14) ;  /* 0x0000000000ac7947 */ /* 0x000ff00003800000 */
.L_x_13:
[----:B------:R-:W0:Y:S02]  /*0ba0*/  LDCU UR4, c[0x0][0x370] ;  /* 0x00006e00ff0477ac */ /* 0x000e240008000800 */
[----:B0-----:R-:W-:-:S04]  /*0bb0*/  UIADD3 UR4, UPT, UPT, UR4, -0x1, URZ ;  /* 0xffffffff04047890 */ /* 0x001fc8000fffe0ff */
[----:B------:R-:W-:-:S09]  /*0bc0*/  UISETP.NE.AND UP0, UPT, UR8, UR4, UPT ;  /* 0x000000040800728c */ /* 0x000fd2000bf05270 */
        /* <DEDUP_REMOVED lines=17> */
[----:B------:R-:W-:Y:S01]  /*0ce0*/  PLOP3.LUT P0, PT, PT, PT, PT, 0x80, 0x8 ;  /* 0x000000000008781c */ /* 0x000fe20003f0f070 */
[----:B0-----:R-:W-:-:S04]  /*0cf0*/  UIADD3 UR4, UPT, UPT, UR4, -0x1, URZ ;  /* 0xffffffff04047890 */ /* 0x001fc8000fffe0ff */
[----:B------:R-:W-:Y:S02]  /*0d00*/  UISETP.NE.AND UP0, UPT, UR9, UR4, UPT ;  /* 0x000000040900728c */ /* 0x000fe4000bf05270 */
[----:B------:R-:W-:-:S04]  /*0d10*/  UISETP.EQ.AND UP1, UPT, UR9, UR4, UPT ;  /* 0x000000040900728c */ /* 0x000fc8000bf22270 */
[----:B------:R-:W-:Y:S02]  /*0d20*/  PLOP3.LUT P2, PT, PT, PT, UP0, 0x80, 0x8 ;  /* 0x000000000008781c */ /* 0x000fe40003f4f008 */
[----:B------:R-:W-:Y:S01]  /*0d30*/  PLOP3.LUT P3, PT, PT, PT, UP1, 0x80, 0x8 ;  /* 0x000000000008781c */ /* 0x000fe20003f6f018 */
[----:B------:R-:W-:-:S12]  /*0d40*/  BRA `(.L_x_14) ;  /* 0x0000000000407947 */ /* 0x000fd80003800000 */
.L_x_15:
[----:B------:R-:W-:Y:S01]  /*0d50*/  UISETP.NE.AND UP0, UPT, UR9, URZ, UPT ;  /* 0x000000ff0900728c */ /* 0x000fe2000bf05270 */
[----:B------:R-:W-:Y:S02]  /*0d60*/  PLOP3.LUT P4, PT, PT, PT, PT, 0x80, 0x8 ;  /* 0x000000000008781c */ /* 0x000fe40003f8f070 */
[----:B------:R-:W-:Y:S02]  /*0d70*/  PLOP3.LUT P1, PT, PT, PT, PT, 0x80, 0x8 ;  /* 0x000000000008781c */ /* 0x000fe40003f2f070 */
[----:B------:R-:W-:Y:S02]  /*0d80*/  P2R R9, PR, RZ, 0x10 ;  /* 0x00000010ff097803 */ /* 0x000fe40000000000 */
[----:B------:R-:W-:Y:S02]  /*0d90*/  PLOP3.LUT P5, PT, PT, PT, UP0, 0x80, 0x8 ;  /* 0x000000000008781c */ /* 0x000fe40003faf008 */
[----:B------:R-:W-:Y:S02]  /*0da0*/  P2R R8, PR, RZ, 0x2 ;  /* 0x00000002ff087803 */ /* 0x000fe40000000000 */
[----:B------:R-:W0:Y:S01]  /*0db0*/  @UP0 LDCU UR4, c[0x0][0x374] ;  /* 0x00006e80ff0407ac */ /* 0x000e220008000800 */
[----:B------:R-:W-:-:S02]  /*0dc0*/  PLOP3.LUT P0, PT, PT, PT, PT, 0x80, 0x8 ;  /* 0x000000000008781c */ /* 0x000fc40003f0f070 */
[----:B------:R-:W-:Y:S02]  /*0dd0*/  PLOP3.LUT P2, PT, PT, PT, PT, 0x80, 0x8 ;  /* 0x000000000008781c */ /* 0x000fe40003f4f070 */
[----:B------:R-:W-:Y:S02]  /*0de0*/  PLOP3.LUT P3, PT, PT, PT, PT, 0x80, 0x8 ;  /* 0x000000000008781c */ /* 0x000fe40003f6f070 */
[----:B------:R-:W-:Y:S02]  /*0df0*/  PLOP3.LUT P1, PT, PT, PT, PT, 0x80, 0x8 ;  /* 0x000000000008781c */ /* 0x000fe40003f2f070 */
[----:B------:R-:W-:Y:S01]  /*0e00*/  P2R R10, PR, RZ, 0x20 ;  /* 0x00000020ff0a7803 */ /* 0x000fe20000000000 */
[----:B0-----:R-:W-:-:S04]  /*0e10*/  @UP0 UIADD3 UR4, UPT, UPT, UR4, -0x1, URZ ;  /* 0xffffffff04040890 */ /* 0x001fc8000fffe0ff */
[----:B------:R-:W-:-:S06]  /*0e20*/  UISETP.NE.OR UP1, UPT, UR9, UR4, !UP0 ;  /* 0x000000040900728c */ /* 0x000fcc000c725670 */
[----:B------:R-:W-:-:S04]  /*0e30*/  PLOP3.LUT P4, PT, PT, PT, UP1, 0x80, 0x8 ;  /* 0x000000000008781c */ /* 0x000fc80003f8f018 */
[----:B------:R-:W-:-:S09]  /*0e40*/  P2R R11, PR, RZ, 0x10 ;  /* 0x00000010ff0b7803 */ /* 0x000fd20000000000 */
.L_x_14:
[----:B------:R-:W-:Y:S01]  /*0e50*/  LOP3.LUT R7, R5, 0xffff, RZ, 0xc0, !PT ;  /* 0x0000ffff05077812 */ /* 0x000fe200078ec0ff */
[----:B------:R-:W0:Y:S03]  /*0e60*/  LDC.64 R14, c[0x0][0x380] ;  /* 0x0000e000ff0e7b82 */ /* 0x000e260000000a00 */
[----:B------:R-:W-:-:S04]  /*0e70*/  SHF.R.U32.HI R7, RZ, 0x2, R7 ;  /* 0x00000002ff077819 */ /* 0x000fc80000011607 */
[----:B------:R-:W-:-:S05]  /*0e80*/  LOP3.LUT R7, R7, 0xffff, RZ, 0xc0, !PT ;  /* 0x0000ffff07077812 */ /* 0x000fca00078ec0ff */
[----:B------:R-:W-:-:S05]  /*0e90*/  IMAD R7, R7, 0x4bdb, RZ ;  /* 0x00004bdb07077824 */ /* 0x000fca00078e02ff */
[----:B------:R-:W-:-:S04]  /*0ea0*/  SHF.R.U32.HI R7, RZ, 0x13, R7 ;  /* 0x00000013ff077819 */ /* 0x000fc80000011607 */
[----:B------:R-:W-:-:S05]  /*0eb0*/  PRMT R7, R7, 0x9910, RZ ;  /* 0x0000991007077816 */ /* 0x000fca00000000ff */
[----:B------:R-:W-:-:S05]  /*0ec0*/  IMAD R7, R7, 0x6c, RZ ;  /* 0x0000006c07077824 */ /* 0x000fca00078e02ff */
[----:B------:R-:W-:-:S04]  /*0ed0*/  IADD3 R7, PT, PT, RZ, -R7, RZ ;  /* 0x80000007ff077210 */ /* 0x000fc80007ffe0ff */
[----:B------:R-:W-:Y:S01]  /*0ee0*/  PRMT R16, R7, 0x7710, RZ ;  /* 0x0000771007107816 */ /* 0x000fe200000000ff */
[----:B------:R-:W-:-:S04]  /*0ef0*/  IMAD.MOV.U32 R7, RZ, RZ, RZ ;  /* 0x000000ffff077224 */ /* 0x000fc800078e00ff */
[----:B------:R-:W-:-:S05]  /*0f00*/  IMAD.IADD R5, R5, 0x1, R16 ;  /* 0x0000000105057824 */ /* 0x000fca00078e0210 */
[----:B------:R-:W-:-:S07]  /*0f10*/  LOP3.LUT R25, R5, 0xffff, RZ, 0xc0, !PT ;  /* 0x0000ffff05197812 */ /* 0x000fce00078ec0ff */
.L_x_34:
[----:B------:R-:W-:Y:S01]  /*0f20*/  BSSY.RECONVERGENT B0, `(.L_x_16) ;  /* 0x00001c0000007945 */ /* 0x000fe20003800200 */
[----:B0-----:R-:W-:Y:S01]  /*0f30*/  MOV R23, R21 ;  /* 0x0000001500177202 */ /* 0x001fe20000000f00 */
[----:B------:R-:W-:Y:S02]  /*0f40*/  IMAD.MOV.U32 R5, RZ, RZ, R25 ;  /* 0x000000ffff057224 */ /* 0x000fe400078e0019 */
[----:B-1234-:R-:W-:Y:S05]  /*0f50*/  @P1 BRA `(.L_x_17) ;  /* 0x0000000000d01947 */ /* 0x01efea0003800000 */
[----:B------:R-:W-:-:S04]  /*0f60*/  VIMNMX R16, PT, PT, R6, R25, PT ;  /* 0x0000001906107248 */ /* 0x000fc80003fe0100 */
[----:B------:R-:W-:-:S13]  /*0f70*/  ISETP.GT.AND P4, PT, R16, 0x25, PT ;  /* 0x000000251000780c */ /* 0x000fda0003f84270 */
[----:B------:R-:W-:Y:S05]  /*0f80*/  @P4 BRA `(.L_x_18) ;  /* 0x00000000006c4947 */ /* 0x000fea0003800000 */
[----:B------:R-:W-:-:S13]  /*0f90*/  ISETP.NE.AND P4, PT, R25, 0x6b, PT ;  /* 0x0000006b1900780c */ /* 0x000fda0003f85270 */
[----:B------:R-:W1:Y:S01]  /*0fa0*/  @!P4 S2R R17, SR_CgaCtaId ;  /* 0x000000000011c919 */ /* 0x000e620000008800 */
[----:B------:R-:W-:Y:S01]  /*0fb0*/  @!P4 MOV R16, 0x400 ;  /* 0x000004000010c802 */ /* 0x000fe20000000f00 */
[----:B------:R-:W-:Y:S01]  /*0fc0*/  @!P4 VIADD R4, R4, 0x1 ;  /* 0x000000010404c836 */ /* 0x000fe20000000000 */
[----:B------:R-:W-:Y:S01]  /*0fd0*/  @!P4 MOV R25, RZ ;  /* 0x000000ff0019c202 */ /* 0x000fe20000000f00 */
[----:B------:R-:W-:Y:S01]  /*0fe0*/  @!P4 IMAD.MOV.U32 R21, RZ, RZ, R2 ;  /* 0x000000ffff15c224 */ /* 0x000fe200078e0002 */
[----:B-1----:R-:W-:-:S05]  /*0ff0*/  @!P4 LEA R17, R17, R16, 0x18 ;  /* 0x000000101111c211 */ /* 0x002fca00078ec0ff */
[C---:B------:R-:W-:Y:S02]  /*1000*/  @!P4 IMAD R16, R6.reuse, 0x1b0, R17 ;  /* 0x000001b00610c824 */ /* 0x040fe400078e0211 */
[----:B------:R-:W-:-:S03]  /*1010*/  @!P4 VIADD R6, R6, 0x1 ;  /* 0x000000010606c836 */ /* 0x000fc60000000000 */
[----:B------:R1:W-:Y:S01]  /*1020*/  @!P4 STS [R16+0x1ac], RZ ;  /* 0x0001acff1000c388 */ /* 0x0003e20000000800 */
[----:B------:R-:W-:Y:S05]  /*1030*/  @!P4 BRA `(.L_x_19) ;  /* 0x0000001800b8c947 */ /* 0x000fea0003800000 */
[----:B------:R-:W2:Y:S01]  /*1040*/  S2R R19, SR_CgaCtaId ;  /* 0x0000000000137919 */ /* 0x000ea20000008800 */
[----:B-1----:R-:W-:Y:S01]  /*1050*/  IMAD R16, R5, -0x72d753bd, RZ ;  /* 0x8d28ac4305107824 */ /* 0x002fe200078e02ff */
[----:B------:R-:W-:Y:S01]  /*1060*/  IADD3 R17, PT, PT, R4, 0x1, RZ ;  /* 0x0000000104117810 */ /* 0x000fe20007ffe0ff */
[----:B------:R-:W-:Y:S02]  /*1070*/  VIADD R21, R23, 0x1 ;  /* 0x0000000117157836 */ /* 0x000fe40000000000 */
[----:B------:R-:W-:Y:S01]  /*1080*/  VIADD R25, R5, 0x1 ;  /* 0x0000000105197836 */ /* 0x000fe20000000000 */
[----:B------:R-:W-:-:S04]  /*1090*/  ISETP.GE.U32.AND P4, PT, R16, 0x2647c6a, PT ;  /* 0x02647c6a1000780c */ /* 0x000fc80003f86070 */
[----:B------:R-:W-:-:S04]  /*10a0*/  ISETP.NE.AND P4, PT, R5, RZ, !P4 ;  /* 0x000000ff0500720c */ /* 0x000fc80006785270 */
[----:B------:R-:W-:-:S09]  /*10b0*/  SEL R21, R2, R21, P4 ;  /* 0x0000001502157207 */ /* 0x000fd20002000000 */
[----:B------:R-:W-:Y:S01]  /*10c0*/  @!P4 IMAD.MOV R17, RZ, RZ, R4 ;  /* 0x000000ffff11c224 */ /* 0x000fe200078e0204 */
[----:B------:R-:W-:-:S04]  /*10d0*/  MOV R4, 0x400 ;  /* 0x0000040000047802 */ /* 0x000fc80000000f00 */
[----:B--2---:R-:W-:Y:S01]  /*10e0*/  LEA R19, R19, R4, 0x18 ;  /* 0x0000000413137211 */ /* 0x004fe200078ec0ff */
[----:B------:R-:W-:-:S04]  /*10f0*/  IMAD.MOV.U32 R4, RZ, RZ, R17 ;  /* 0x000000ffff047224 */ /* 0x000fc800078e0011 */
[----:B------:R-:W-:-:S05]  /*1100*/  IMAD R16, R6, 0x1b0, R19 ;  /* 0x000001b006107824 */ /* 0x000fca00078e0213 */
[----:B------:R-:W-:-:S05]  /*1110*/  LEA R16, R5, R16, 0x2 ;  /* 0x0000001005107211 */ /* 0x000fca00078e10ff */
[----:B------:R2:W-:Y:S01]  /*1120*/  STS [R16], RZ ;  /* 0x000000ff10007388 */ /* 0x0005e20000000800 */
[----:B------:R-:W-:Y:S05]  /*1130*/  BRA `(.L_x_19) ;  /* 0x0000001800787947 */ /* 0x000fea0003800000 */
.L_x_18:
[----:B------:R-:W-:-:S13]  /*1140*/  ISETP.NE.AND P4, PT, R25, 0x6b, PT ;  /* 0x0000006b1900780c */ /* 0x000fda0003f85270 */
[C---:B------:R-:W-:Y:S01]  /*1150*/  @!P4 IMAD R19, R4.reuse, 0x3e8, R21 ;  /* 0x000003e80413c824 */ /* 0x040fe200078e0215 */
[----:B------:R-:W-:-:S03]  /*1160*/  @!P4 IADD3 R4, PT, PT, R4, 0x1, RZ ;  /* 0x000000010404c810 */ /* 0x000fc60007ffe0ff */
[----:B0-----:R-:W-:-:S04]  /*1170*/  @!P4 IMAD.WIDE R18, R19, 0x4, R14 ;  /* 0x000000041312c825 */ /* 0x001fc800078e020e */
[----:B------:R-:W-:Y:S02]  /*1180*/  @P4 IMAD R17, R4, 0x3e8, R23 ;  /* 0x000003e804114824 */ /* 0x000fe400078e0217 */
[----:B------:R-:W2:Y:S02]  /*1190*/  @!P4 LDG.E R18, desc[UR6][R18.64] ;  /* 0x000000061212c981 */ /* 0x000ea4000c1e1900 */
[----:B------:R-:W-:-:S06]  /*11a0*/  @P4 IMAD.WIDE R16, R17, 0x4, R14 ;  /* 0x0000000411104825 */ /* 0x000fcc00078e020e */
[----:B------:R-:W3:Y:S01]  /*11b0*/  @P4 LDG.E R16, desc[UR6][R16.64] ;  /* 0x0000000610104981 */ /* 0x000ee2000c1e1900 */
[----:B------:R-:W0:Y:S01]  /*11c0*/  S2R R21, SR_CgaCtaId ;  /* 0x0000000000157919 */ /* 0x000e220000008800 */
[----:B------:R-:W-:-:S04]  /*11d0*/  MOV R20, 0x400 ;  /* 0x0000040000147802 */ /* 0x000fc80000000f00 */
[----:B0-----:R-:W-:-:S05]  /*11e0*/  LEA R21, R21, R20, 0x18 ;  /* 0x0000001415157211 */ /* 0x001fca00078ec0ff */
[C---:B------:R-:W-:Y:S02]  /*11f0*/  @!P4 IMAD R27, R6.reuse, 0x1b0, R21 ;  /* 0x000001b0061bc824 */ /* 0x040fe400078e0215 */
[----:B------:R-:W-:-:S04]  /*1200*/  @!P4 VIADD R6, R6, 0x1 ;  /* 0x000000010606c836 */ /* 0x000fc80000000000 */
[----:B------:R-:W-:-:S04]  /*1210*/  @P4 IMAD R20, R6, 0x1b0, R21 ;  /* 0x000001b006144824 */ /* 0x000fc800078e0215 */
[----:B------:R-:W-:Y:S01]  /*1220*/  @P4 IMAD R29, R5, 0x4, R20 ;  /* 0x00000004051d4824 */ /* 0x000fe200078e0214 */
[----:B------:R-:W-:Y:S01]  /*1230*/  @!P4 MOV R25, RZ ;  /* 0x000000ff0019c202 */ /* 0x000fe20000000f00 */
[----:B------:R-:W-:Y:S01]  /*1240*/  @!P4 IMAD.MOV.U32 R21, RZ, RZ, R2 ;  /* 0x000000ffff15c224 */ /* 0x000fe200078e0002 */
[----:B------:R-:W-:Y:S01]  /*1250*/  @P4 IADD3 R21, PT, PT, R23, 0x1, RZ ;  /* 0x0000000117154810 */ /* 0x000fe20007ffe0ff */
[----:B------:R-:W-:Y:S01]  /*1260*/  @P4 VIADD R25, R5, 0x1 ;  /* 0x0000000105194836 */ /* 0x000fe20000000000 */
[----:B--2---:R4:W-:Y:S04]  /*1270*/  @!P4 STS [R27+0x1ac], R18 ;  /* 0x0001ac121b00c388 */ /* 0x0049e80000000800 */
[----:B---3--:R4:W-:Y:S01]  /*1280*/  @P4 STS [R29], R16 ;  /* 0x000000101d004388 */ /* 0x0089e20000000800 */
[----:B------:R-:W-:Y:S05]  /*1290*/  BRA `(.L_x_19) ;  /* 0x0000001800207947 */ /* 0x000fea0003800000 */
.L_x_17:
[----:B------:R-:W-:-:S13]  /*12a0*/  ISETP.NE.AND P4, PT, R8, RZ, PT ;  /* 0x000000ff0800720c */ /* 0x000fda0003f85270 */
[----:B------:R-:W-:Y:S05]  /*12b0*/  @P4 BRA `(.L_x_20) ;  /* 0x0000000000d04947 */ /* 0x000fea0003800000 */
[----:B------:R-:W-:Y:S02]  /*12c0*/  ISETP.GE.AND P4, PT, R6, 0x2e, PT ;  /* 0x0000002e0600780c */ /* 0x000fe40003f86270 */
[----:B------:R-:W-:-:S13]  /*12d0*/  ISETP.GT.AND P5, PT, R25, 0x25, PT ;  /* 0x000000251900780c */ /* 0x000fda0003fa4270 */
[----:B------:R-:W-:Y:S05]  /*12e0*/  @!P4 BRA P5, `(.L_x_21) ;  /* 0x00000000006cc947 */ /* 0x000fea0002800000 */
[----:B------:R-:W-:-:S13]  /*12f0*/  ISETP.NE.AND P4, PT, R25, 0x6b, PT ;  /* 0x0000006b1900780c */ /* 0x000fda0003f85270 */
[----:B------:R-:W1:Y:S01]  /*1300*/  @!P4 S2R R17, SR_CgaCtaId ;  /* 0x000000000011c919 */ /* 0x000e620000008800 */
[----:B------:R-:W-:Y:S01]  /*1310*/  @!P4 MOV R16, 0x400 ;  /* 0x000004000010c802 */ /* 0x000fe20000000f00 */
[----:B------:R-:W-:Y:S01]  /*1320*/  @!P4 VIADD R4, R4, 0x1 ;  /* 0x000000010404c836 */ /* 0x000fe20000000000 */
[----:B------:R-:W-:Y:S01]  /*1330*/  @!P4 MOV R21, R2 ;  /* 0x000000020015c202 */ /* 0x000fe20000000f00 */
[----:B------:R-:W-:Y:S01]  /*1340*/  @!P4 IMAD.MOV.U32 R25, RZ, RZ, RZ ;  /* 0x000000ffff19c224 */ /* 0x000fe200078e00ff */
[----:B-1----:R-:W-:-:S05]  /*1350*/  @!P4 LEA R17, R17, R16, 0x18 ;  /* 0x000000101111c211 */ /* 0x002fca00078ec0ff */
[C---:B------:R-:W-:Y:S02]  /*1360*/  @!P4 IMAD R17, R6.reuse, 0x1b0, R17 ;  /* 0x000001b00611c824 */ /* 0x040fe400078e0211 */
[----:B------:R-:W-:-:S03]  /*1370*/  @!P4 VIADD R6, R6, 0x1 ;  /* 0x000000010606c836 */ /* 0x000fc60000000000 */
[----:B------:R1:W-:Y:S01]  /*1380*/  @!P4 STS [R17+0x1ac], RZ ;  /* 0x0001acff1100c388 */ /* 0x0003e20000000800 */
[----:B------:R-:W-:Y:S05]  /*1390*/  @!P4 BRA `(.L_x_19) ;  /* 0x0000001400e0c947 */ /* 0x000fea0003800000 */
[----:B-1----:R-:W1:Y:S01]  /*13a0*/  S2R R17, SR_CgaCtaId ;  /* 0x0000000000117919 */ /* 0x002e620000008800 */
[----:B------:R-:W-:Y:S01]  /*13b0*/  IMAD R16, R5, -0x72d753bd, RZ ;  /* 0x8d28ac4305107824 */ /* 0x000fe200078e02ff */
[----:B------:R-:W-:Y:S02]  /*13c0*/  IADD3 R21, PT, PT, R23, 0x1, RZ ;  /* 0x0000000117157810 */ /* 0x000fe40007ffe0ff */
[----:B------:R-:W-:Y:S02]  /*13d0*/  IADD3 R25, PT, PT, R5, 0x1, RZ ;  /* 0x0000000105197810 */ /* 0x000fe40007ffe0ff */
[----:B------:R-:W-:Y:S01]  /*13e0*/  ISETP.GE.U32.AND P4, PT, R16, 0x2647c6a, PT ;  /* 0x02647c6a1000780c */ /* 0x000fe20003f86070 */
[----:B------:R-:W-:-:S03]  /*13f0*/  VIADD R16, R4, 0x1 ;  /* 0x0000000104107836 */ /* 0x000fc60000000000 */
[----:B------:R-:W-:-:S04]  /*1400*/  ISETP.NE.AND P4, PT, R5, RZ, !P4 ;  /* 0x000000ff0500720c */ /* 0x000fc80006785270 */
[----:B------:R-:W-:-:S09]  /*1410*/  SEL R21, R2, R21, P4 ;  /* 0x0000001502157207 */ /* 0x000fd20002000000 */
[----:B------:R-:W-:Y:S01]  /*1420*/  @!P4 IMAD.MOV R16, RZ, RZ, R4 ;  /* 0x000000ffff10c224 */ /* 0x000fe200078e0204 */
[----:B------:R-:W-:-:S04]  /*1430*/  MOV R4, 0x400 ;  /* 0x0000040000047802 */ /* 0x000fc80000000f00 */
[----:B-1----:R-:W-:-:S05]  /*1440*/  LEA R17, R17, R4, 0x18 ;  /* 0x0000000411117211 */ /* 0x002fca00078ec0ff */
[----:B------:R-:W-:-:S04]  /*1450*/  IMAD R4, R6, 0x1b0, R17 ;  /* 0x000001b006047824 */ /* 0x000fc800078e0211 */
[----:B------:R-:W-:Y:S02]  /*1460*/  IMAD R17, R5, 0x4, R4 ;  /* 0x0000000405117824 */ /* 0x000fe400078e0204 */
[----:B------:R-:W-:-:S03]  /*1470*/  IMAD.MOV.U32 R4, RZ, RZ, R16 ;  /* 0x000000ffff047224 */ /* 0x000fc600078e0010 */
[----:B------:R1:W-:Y:S01]  /*1480*/  STS [R17], RZ ;  /* 0x000000ff11007388 */ /* 0x0003e20000000800 */
[----:B------:R-:W-:Y:S05]  /*1490*/  BRA `(.L_x_19) ;  /* 0x0000001400a07947 */ /* 0x000fea0003800000 */
.L_x_21:
[----:B------:R-:W-:-:S13]  /*14a0*/  ISETP.NE.AND P4, PT, R25, 0x6b, PT ;  /* 0x0000006b1900780c */ /* 0x000fda0003f85270 */
[C---:B------:R-:W-:Y:S02]  /*14b0*/  @!P4 IMAD R19, R4.reuse, 0x3e8, R21 ;  /* 0x000003e80413c824 */ /* 0x040fe400078e0215 */
[----:B------:R-:W-:Y:S02]  /*14c0*/  @!P4 VIADD R4, R4, 0x1 ;  /* 0x000000010404c836 */ /* 0x000fe40000000000 */
        /* <DEDUP_REMOVED lines=8> */
[C---:B------:R-:W-:Y:S01]  /*1550*/  @!P4 IMAD R27, R6.reuse, 0x1b0, R21 ;  /* 0x000001b0061bc824 */ /* 0x040fe200078e0215 */
[----:B------:R-:W-:-:S05]  /*1560*/  @!P4 IADD3 R6, PT, PT, R6, 0x1, RZ ;  /* 0x000000010606c810 */ /* 0x000fca0007ffe0ff */
[----:B------:R-:W-:-:S04]  /*1570*/  @P4 IMAD R20, R6, 0x1b0, R21 ;  /* 0x000001b006144824 */ /* 0x000fc800078e0215 */
[C---:B------:R-:W-:Y:S01]  /*1580*/  @P4 IMAD R29, R5.reuse, 0x4, R20 ;  /* 0x00000004051d4824 */ /* 0x040fe200078e0214 */
[----:B------:R-:W-:Y:S01]  /*1590*/  @!P4 MOV R21, R2 ;  /* 0x000000020015c202 */ /* 0x000fe20000000f00 */
[----:B------:R-:W-:Y:S02]  /*15a0*/  @!P4 IMAD.MOV.U32 R25, RZ, RZ, RZ ;  /* 0x000000ffff19c224 */ /* 0x000fe400078e00ff */
[----:B------:R-:W-:Y:S02]  /*15b0*/  @P4 VIADD R25, R5, 0x1 ;  /* 0x0000000105194836 */ /* 0x000fe40000000000 */
[----:B------:R-:W-:Y:S01]  /*15c0*/  @P4 VIADD R21, R23, 0x1 ;  /* 0x0000000117154836 */ /* 0x000fe20000000000 */
[----:B--2---:R0:W-:Y:S04]  /*15d0*/  @!P4 STS [R27+0x1ac], R18 ;  /* 0x0001ac121b00c388 */ /* 0x0041e80000000800 */
[----:B---3--:R0:W-:Y:S01]  /*15e0*/  @P4 STS [R29], R16 ;  /* 0x000000101d004388 */ /* 0x0081e20000000800 */
[----:B------:R-:W-:Y:S05]  /*15f0*/  BRA `(.L_x_19) ;  /* 0x0000001400487947 */ /* 0x000fea0003800000 */
.L_x_20:
[----:B------:R-:W-:-:S13]  /*1600*/  ISETP.NE.AND P4, PT, R9, RZ, PT ;  /* 0x000000ff0900720c */ /* 0x000fda0003f85270 */
[----:B------:R-:W-:Y:S05]  /*1610*/  @P4 BRA `(.L_x_22) ;  /* 0x0000000000a04947 */ /* 0x000fea0003800000 */
[----:B------:R-:W-:-:S13]  /*1620*/  ISETP.GT.AND P4, PT, R25, 0x25, PT ;  /* 0x000000251900780c */ /* 0x000fda0003f84270 */
[----:B------:R-:W-:Y:S05]  /*1630*/  @P4 BRA `(.L_x_23) ;  /* 0x0000000000404947 */ /* 0x000fea0003800000 */
[----:B------:R-:W1:Y:S01]  /*1640*/  S2R R17, SR_CgaCtaId ;  /* 0x0000000000117919 */ /* 0x000e620000008800 */
[----:B------:R-:W-:Y:S02]  /*1650*/  IMAD R5, R25, -0x72d753bd, RZ ;  /* 0x8d28ac4319057824 */ /* 0x000fe400078e02ff */
[----:B------:R-:W-:-:S03]  /*1660*/  VIADD R21, R21, 0x1 ;  /* 0x0000000115157836 */ /* 0x000fc60000000000 */
[----:B------:R-:W-:Y:S02]  /*1670*/  ISETP.GE.U32.AND P4, PT, R5, 0x2647c6a, PT ;  /* 0x02647c6a0500780c */ /* 0x000fe40003f86070 */
[----:B------:R-:W-:Y:S02]  /*1680*/  IADD3 R5, PT, PT, R4, 0x1, RZ ;  /* 0x0000000104057810 */ /* 0x000fe40007ffe0ff */
[----:B------:R-:W-:-:S04]  /*1690*/  ISETP.NE.AND P4, PT, R25, RZ, !P4 ;  /* 0x000000ff1900720c */ /* 0x000fc80006785270 */
[----:B------:R-:W-:-:S09]  /*16a0*/  SEL R21, R2, R21, P4 ;  /* 0x0000001502157207 */ /* 0x000fd20002000000 */
[----:B------:R-:W-:Y:S01]  /*16b0*/  @!P4 IMAD.MOV R5, RZ, RZ, R4 ;  /* 0x000000ffff05c224 */ /* 0x000fe200078e0204 */
[----:B------:R-:W-:-:S04]  /*16c0*/  MOV R4, 0x400 ;  /* 0x0000040000047802 */ /* 0x000fc80000000f00 */
[----:B-1----:R-:W-:-:S05]  /*16d0*/  LEA R17, R17, R4, 0x18 ;  /* 0x0000000411117211 */ /* 0x002fca00078ec0ff */
[----:B------:R-:W-:-:S05]  /*16e0*/  IMAD R4, R6, 0x1b0, R17 ;  /* 0x000001b006047824 */ /* 0x000fca00078e0211 */
[C---:B------:R-:W-:Y:S01]  /*16f0*/  LEA R16, R25.reuse, R4, 0x2 ;  /* 0x0000000419107211 */ /* 0x040fe200078e10ff */
[----:B------:R-:W-:Y:S02]  /*1700*/  VIADD R25, R25, 0x1 ;  /* 0x0000000119197836 */ /* 0x000fe40000000000 */
[----:B------:R-:W-:Y:S02]  /*1710*/  IMAD.MOV.U32 R4, RZ, RZ, R5 ;  /* 0x000000ffff047224 */ /* 0x000fe400078e0005 */
[----:B------:R3:W-:Y:S01]  /*1720*/  STS [R16], RZ ;  /* 0x000000ff10007388 */ /* 0x0007e20000000800 */
[----:B------:R-:W-:Y:S05]  /*1730*/  BRA `(.L_x_19) ;  /* 0x0000001000f87947 */ /* 0x000fea0003800000 */
.L_x_23:
        /* <DEDUP_REMOVED lines=22> */
.L_x_22:
        /* <DEDUP_REMOVED lines=31> */
.L_x_25:
[----:B------:R-:W-:Y:S01]  /*1a90*/  IMAD R17, R4, 0x3e8, R21 ;  /* 0x000003e804117824 */ /* 0x000fe200078e0215 */
[----:B------:R-:W-:Y:S01]  /*1aa0*/  IADD3 R19, PT, PT, R21, 0x1, RZ ;  /* 0x0000000115137810 */ /* 0x000fe20007ffe0ff */
[----:B------:R-:W-:Y:S02]  /*1ab0*/  IMAD R5, R25, -0x72d753bd, RZ ;  /* 0x8d28ac4319057824 */ /* 0x000fe400078e02ff */
[----:B0-----:R-:W-:-:S03]  /*1ac0*/  IMAD.WIDE R16, R17, 0x4, R14 ;  /* 0x0000000411107825 */ /* 0x001fc600078e020e */
[----:B------:R-:W-:Y:S01]  /*1ad0*/  ISETP.GE.U32.AND P4, PT, R5, 0x2647c6a, PT ;  /* 0x02647c6a0500780c */ /* 0x000fe20003f86070 */
[----:B------:R-:W-:Y:S02]  /*1ae0*/  VIADD R5, R4, 0x1 ;  /* 0x0000000104057836 */ /* 0x000fe40000000000 */
[----:B------:R-:W2:Y:S01]  /*1af0*/  LDG.E R16, desc[UR6][R16.64] ;  /* 0x0000000610107981 */ /* 0x000ea2000c1e1900 */
[----:B------:R-:W-:-:S04]  /*1b00*/  ISETP.NE.AND P4, PT, R25, RZ, !P4 ;  /* 0x000000ff1900720c */ /* 0x000fc80006785270 */
[----:B------:R-:W-:Y:S02]  /*1b10*/  SEL R21, R2, R19, P4 ;  /* 0x0000001302157207 */ /* 0x000fe40002000000 */
[----:B------:R-:W0:Y:S07]  /*1b20*/  S2R R19, SR_CgaCtaId ;  /* 0x0000000000137919 */ /* 0x000e2e0000008800 */
[----:B------:R-:W-:Y:S01]  /*1b30*/  @!P4 IMAD.MOV R5, RZ, RZ, R4 ;  /* 0x000000ffff05c224 */ /* 0x000fe200078e0204 */
[----:B------:R-:W-:-:S04]  /*1b40*/  MOV R4, 0x400 ;  /* 0x0000040000047802 */ /* 0x000fc80000000f00 */
[----:B0-----:R-:W-:-:S05]  /*1b50*/  LEA R19, R19, R4, 0x18 ;  /* 0x0000000413137211 */ /* 0x001fca00078ec0ff */
[----:B------:R-:W-:-:S04]  /*1b60*/  IMAD R4, R6, 0x1b0, R19 ;  /* 0x000001b006047824 */ /* 0x000fc800078e0213 */
[C---:B------:R-:W-:Y:S01]  /*1b70*/  IMAD R19, R25.reuse, 0x4, R4 ;  /* 0x0000000419137824 */ /* 0x040fe200078e0204 */
[----:B------:R-:W-:Y:S01]  /*1b80*/  IADD3 R25, PT, PT, R25, 0x1, RZ ;  /* 0x0000000119197810 */ /* 0x000fe20007ffe0ff */
[----:B------:R-:W-:-:S03]  /*1b90*/  IMAD.MOV.U32 R4, RZ, RZ, R5 ;  /* 0x000000ffff047224 */ /* 0x000fc600078e0005 */
[----:B--2---:R0:W-:Y:S01]  /*1ba0*/  STS [R19], R16 ;  /* 0x0000001013007388 */ /* 0x0041e20000000800 */
[----:B------:R-:W-:Y:S05]  /*1bb0*/  BRA `(.L_x_19) ;  /* 0x0000000c00d87947 */ /* 0x000fea0003800000 */
.L_x_24:
[----:B------:R-:W-:Y:S05]  /*1bc0*/  @P2 BRA `(.L_x_26) ;  /* 0x0000000000c42947 */ /* 0x000fea0003800000 */
[----:B------:R-:W-:-:S04]  /*1bd0*/  VIMNMX R16, PT, PT, R6, R25, !PT ;  /* 0x0000001906107248 */ /* 0x000fc80007fe0100 */
[----:B------:R-:W-:-:S13]  /*1be0*/  ISETP.GE.AND P4, PT, R16, 0x2e, PT ;  /* 0x0000002e1000780c */ /* 0x000fda0003f86270 */
[----:B------:R-:W-:Y:S05]  /*1bf0*/  @!P4 BRA `(.L_x_27) ;  /* 0x00000000006cc947 */ /* 0x000fea0003800000 */
        /* <DEDUP_REMOVED lines=11> */
[----:B-1----:R-:W1:Y:S01]  /*1cb0*/  S2R R17, SR_CgaCtaId ;  /* 0x0000000000117919 */ /* 0x002e620000008800 */
[----:B------:R-:W-:Y:S02]  /*1cc0*/  IMAD R16, R5, -0x72d753bd, RZ ;  /* 0x8d28ac4305107824 */ /* 0x000fe400078e02ff */
[----:B------:R-:W-:Y:S02]  /*1cd0*/  VIADD R21, R23, 0x1 ;  /* 0x0000000117157836 */ /* 0x000fe40000000000 */
[C---:B------:R-:W-:Y:S01]  /*1ce0*/  VIADD R25, R5.reuse, 0x1 ;  /* 0x0000000105197836 */ /* 0x040fe20000000000 */
        /* <DEDUP_REMOVED lines=8> */
[----:B------:R-:W-:Y:S01]  /*1d70*/  LEA R17, R5, R4, 0x2 ;  /* 0x0000000405117211 */ /* 0x000fe200078e10ff */
[----:B------:R-:W-:-:S04]  /*1d80*/  IMAD.MOV.U32 R4, RZ, RZ, R16 ;  /* 0x000000ffff047224 */ /* 0x000fc800078e0010 */
[----:B------:R1:W-:Y:S01]  /*1d90*/  STS [R17], RZ ;  /* 0x000000ff11007388 */ /* 0x0003e20000000800 */
[----:B------:R-:W-:Y:S05]  /*1da0*/  BRA `(.L_x_19) ;  /* 0x0000000c005c7947 */ /* 0x000fea0003800000 */
.L_x_27:
[----:B------:R-:W-:Y:S02]  /*1db0*/  IMAD R17, R4, 0x3e8, R21 ;  /* 0x000003e804117824 */ /* 0x000fe400078e0215 */
[----:B------:R-:W-:Y:S02]  /*1dc0*/  IMAD R5, R25, -0x72d753bd, RZ ;  /* 0x8d28ac4319057824 */ /* 0x000fe400078e02ff */
[----:B0-----:R-:W-:-:S03]  /*1dd0*/  IMAD.WIDE R16, R17, 0x4, R14 ;  /* 0x0000000411107825 */ /* 0x001fc600078e020e */
[----:B------:R-:W-:Y:S01]  /*1de0*/  ISETP.GE.U32.AND P4, PT, R5, 0x2647c6a, PT ;  /* 0x02647c6a0500780c */ /* 0x000fe20003f86070 */
[----:B------:R-:W-:Y:S01]  /*1df0*/  VIADD R19, R21, 0x1 ;  /* 0x0000000115137836 */ /* 0x000fe20000000000 */
[----:B------:R-:W-:Y:S01]  /*1e00*/  IADD3 R5, PT, PT, R4, 0x1, RZ ;  /* 0x0000000104057810 */ /* 0x000fe20007ffe0ff */
[----:B------:R-:W2:Y:S01]  /*1e10*/  LDG.E R16, desc[UR6][R16.64] ;  /* 0x0000000610107981 */ /* 0x000ea2000c1e1900 */
[----:B------:R-:W-:-:S04]  /*1e20*/  ISETP.NE.AND P4, PT, R25, RZ, !P4 ;  /* 0x000000ff1900720c */ /* 0x000fc80006785270 */
[----:B------:R-:W-:Y:S02]  /*1e30*/  SEL R21, R2, R19, P4 ;  /* 0x0000001302157207 */ /* 0x000fe40002000000 */
[----:B------:R-:W0:Y:S07]  /*1e40*/  S2R R19, SR_CgaCtaId ;  /* 0x0000000000137919 */ /* 0x000e2e0000008800 */
[----:B------:R-:W-:Y:S01]  /*1e50*/  @!P4 IMAD.MOV R5, RZ, RZ, R4 ;  /* 0x000000ffff05c224 */ /* 0x000fe200078e0204 */
[----:B------:R-:W-:-:S04]  /*1e60*/  MOV R4, 0x400 ;  /* 0x0000040000047802 */ /* 0x000fc80000000f00 */
[----:B0-----:R-:W-:-:S05]  /*1e70*/  LEA R19, R19, R4, 0x18 ;  /* 0x0000000413137211 */ /* 0x001fca00078ec0ff */
[----:B------:R-:W-:-:S05]  /*1e80*/  IMAD R4, R6, 0x1b0, R19 ;  /* 0x000001b006047824 */ /* 0x000fca00078e0213 */
[C---:B------:R-:W-:Y:S01]  /*1e90*/  LEA R19, R25.reuse, R4, 0x2 ;  /* 0x0000000419137211 */ /* 0x040fe200078e10ff */
[----:B------:R-:W-:Y:S02]  /*1ea0*/  VIADD R25, R25, 0x1 ;  /* 0x0000000119197836 */ /* 0x000fe40000000000 */
[----:B------:R-:W-:Y:S02]  /*1eb0*/  IMAD.MOV.U32 R4, RZ, RZ, R5 ;  /* 0x000000ffff047224 */ /* 0x000fe400078e0005 */
[----:B--2---:R0:W-:Y:S01]  /*1ec0*/  STS [R19], R16 ;  /* 0x0000001013007388 */ /* 0x0041e20000000800 */
[----:B------:R-:W-:Y:S05]  /*1ed0*/  BRA `(.L_x_19) ;  /* 0x0000000c00107947 */ /* 0x000fea0003800000 */
.L_x_26:
[----:B------:R-:W-:Y:S05]  /*1ee0*/  @P3 BRA `(.L_x_28) ;  /* 0x0000000000a43947 */ /* 0x000fea0003800000 */
[----:B------:R-:W-:-:S13]  /*1ef0*/  ISETP.GE.AND P4, PT, R25, 0x2e, PT ;  /* 0x0000002e1900780c */ /* 0x000fda0003f86270 */
[----:B------:R-:W-:Y:S05]  /*1f00*/  @!P4 BRA `(.L_x_29) ;  /* 0x000000000050c947 */ /* 0x000fea0003800000 */
[----:B------:R-:W-:-:S13]  /*1f10*/  ISETP.NE.AND P4, PT, R25, 0x6b, PT ;  /* 0x0000006b1900780c */ /* 0x000fda0003f85270 */
[----:B------:R-:W1:Y:S01]  /*1f20*/  @!P4 S2R R17, SR_CgaCtaId ;  /* 0x000000000011c919 */ /* 0x000e620000008800 */
[----:B------:R-:W-:Y:S01]  /*1f30*/  @!P4 MOV R16, 0x400 ;  /* 0x000004000010c802 */ /* 0x000fe20000000f00 */
[----:B------:R-:W-:Y:S01]  /*1f40*/  @!P4 IMAD.MOV.U32 R25, RZ, RZ, RZ ;  /* 0x000000ffff19c224 */ /* 0x000fe200078e00ff */
[----:B------:R-:W-:Y:S01]  /*1f50*/  @!P4 IADD3 R4, PT, PT, R4, 0x1, RZ ;  /* 0x000000010404c810 */ /* 0x000fe20007ffe0ff */
[----:B------:R-:W-:Y:S01]  /*1f60*/  @!P4 IMAD.MOV.U32 R21, RZ, RZ, R2 ;  /* 0x000000ffff15c224 */ /* 0x000fe200078e0002 */
[----:B-1----:R-:W-:-:S05]  /*1f70*/  @!P4 LEA R17, R17, R16, 0x18 ;  /* 0x000000101111c211 */ /* 0x002fca00078ec0ff */
[C---:B------:R-:W-:Y:S01]  /*1f80*/  @!P4 IMAD R17, R6.reuse, 0x1b0, R17 ;  /* 0x000001b00611c824 */ /* 0x040fe200078e0211 */
[----:B------:R-:W-:-:S04]  /*1f90*/  @!P4 IADD3 R6, PT, PT, R6, 0x1, RZ ;  /* 0x000000010606c810 */ /* 0x000fc80007ffe0ff */
[----:B------:R1:W-:Y:S01]  /*1fa0*/  @!P4 STS [R17+0x1ac], RZ ;  /* 0x0001acff1100c388 */ /* 0x0003e20000000800 */
[----:B------:R-:W-:Y:S05]  /*1fb0*/  @!P4 BRA `(.L_x_19) ;  /* 0x0000000800d8c947 */ /* 0x000fea0003800000 */
[----:B-1----:R-:W1:Y:S01]  /*1fc0*/  S2R R17, SR_CgaCtaId ;  /* 0x0000000000117919 */ /* 0x002e620000008800 */
[----:B------:R-:W-:Y:S01]  /*1fd0*/  MOV R16, 0x400 ;  /* 0x0000040000107802 */ /* 0x000fe20000000f00 */
[----:B------:R-:W-:Y:S01]  /*1fe0*/  VIADD R21, R23, 0x1 ;  /* 0x0000000117157836 */ /* 0x000fe20000000000 */
[----:B------:R-:W-:Y:S02]  /*1ff0*/  IADD3 R25, PT, PT, R5, 0x1, RZ ;  /* 0x0000000105197810 */ /* 0x000fe40007ffe0ff */
[----:B-1----:R-:W-:-:S05]  /*2000*/  LEA R17, R17, R16, 0x18 ;  /* 0x0000001011117211 */ /* 0x002fca00078ec0ff */
[----:B------:R-:W-:-:S04]  /*2010*/  IMAD R16, R6, 0x1b0, R17 ;  /* 0x000001b006107824 */ /* 0x000fc800078e0211 */
[----:B------:R-:W-:-:S05]  /*2020*/  IMAD R16, R5, 0x4, R16 ;  /* 0x0000000405107824 */ /* 0x000fca00078e0210 */
[----:B------:R1:W-:Y:S01]  /*2030*/  STS [R16], RZ ;  /* 0x000000ff10007388 */ /* 0x0003e20000000800 */
[----:B------:R-:W-:Y:S05]  /*2040*/  BRA `(.L_x_19) ;  /* 0x0000000800b47947 */ /* 0x000fea0003800000 */
.L_x_29:
[----:B------:R-:W-:Y:S02]  /*2050*/  IMAD R17, R4, 0x3e8, R21 ;  /* 0x000003e804117824 */ /* 0x000fe400078e0215 */
[----:B------:R-:W-:Y:S02]  /*2060*/  IMAD R5, R25, -0x72d753bd, RZ ;  /* 0x8d28ac4319057824 */ /* 0x000fe400078e02ff */
[----:B0-----:R-:W-:-:S03]  /*2070*/  IMAD.WIDE R16, R17, 0x4, R14 ;  /* 0x0000000411107825 */ /* 0x001fc600078e020e */
[----:B------:R-:W-:Y:S01]  /*2080*/  ISETP.GE.U32.AND P4, PT, R5, 0x2647c6a, PT ;  /* 0x02647c6a0500780c */ /* 0x000fe20003f86070 */
[----:B------:R-:W-:Y:S02]  /*2090*/  VIADD R19, R21, 0x1 ;  /* 0x0000000115137836 */ /* 0x000fe40000000000 */
[----:B------:R-:W2:Y:S01]  /*20a0*/  LDG.E R16, desc[UR6][R16.64] ;  /* 0x0000000610107981 */ /* 0x000ea2000c1e1900 */
[----:B------:R-:W-:Y:S01]  /*20b0*/  ISETP.NE.AND P4, PT, R25, RZ, !P4 ;  /* 0x000000ff1900720c */ /* 0x000fe20006785270 */
[----:B------:R-:W-:-:S03]  /*20c0*/  VIADD R5, R4, 0x1 ;  /* 0x0000000104057836 */ /* 0x000fc60000000000 */
[----:B------:R-:W-:Y:S02]  /*20d0*/  SEL R21, R2, R19, P4 ;  /* 0x0000001302157207 */ /* 0x000fe40002000000 */
[----:B------:R-:W0:Y:S07]  /*20e0*/  S2R R19, SR_CgaCtaId ;  /* 0x0000000000137919 */ /* 0x000e2e0000008800 */
[----:B------:R-:W-:Y:S02]  /*20f0*/  @!P4 IADD3 R5, PT, PT, R4, RZ, RZ ;  /* 0x000000ff0405c210 */ /* 0x000fe40007ffe0ff */
[----:B------:R-:W-:-:S04]  /*2100*/  MOV R4, 0x400 ;  /* 0x0000040000047802 */ /* 0x000fc80000000f00 */
[----:B0-----:R-:W-:-:S05]  /*2110*/  LEA R19, R19, R4, 0x18 ;  /* 0x0000000413137211 */ /* 0x001fca00078ec0ff */
[----:B------:R-:W-:-:S04]  /*2120*/  IMAD R4, R6, 0x1b0, R19 ;  /* 0x000001b006047824 */ /* 0x000fc800078e0213 */
[C---:B------:R-:W-:Y:S01]  /*2130*/  IMAD R19, R25.reuse, 0x4, R4 ;  /* 0x0000000419137824 */ /* 0x040fe200078e0204 */
[----:B------:R-:W-:Y:S01]  /*2140*/  MOV R4, R5 ;  /* 0x0000000500047202 */ /* 0x000fe20000000f00 */
[----:B------:R-:W-:-:S03]  /*2150*/  VIADD R25, R25, 0x1 ;  /* 0x0000000119197836 */ /* 0x000fc60000000000 */
[----:B--2---:R0:W-:Y:S01]  /*2160*/  STS [R19], R16 ;  /* 0x0000001013007388 */ /* 0x0041e20000000800 */
[----:B------:R-:W-:Y:S05]  /*2170*/  BRA `(.L_x_19) ;  /* 0x0000000800687947 */ /* 0x000fea0003800000 */
.L_x_28:
[----:B------:R-:W-:-:S13]  /*2180*/  ISETP.NE.AND P4, PT, R10, RZ, PT ;  /* 0x000000ff0a00720c */ /* 0x000fda0003f85270 */
[----:B------:R-:W-:Y:S05]  /*2190*/  @P4 BRA `(.L_x_30) ;  /* 0x0000000000f04947 */ /* 0x000fea0003800000 */
[----:B------:R-:W-:-:S13]  /*21a0*/  ISETP.GT.AND P4, PT, R6, 0x25, PT ;  /* 0x000000250600780c */ /* 0x000fda0003f84270 */
[----:B------:R-:W-:Y:S05]  /*21b0*/  @P4 BRA `(.L_x_31) ;  /* 0x00000000006c4947 */ /* 0x000fea0003800000 */
        /* <DEDUP_REMOVED lines=27> */
.L_x_31:
[----:B------:R-:W-:Y:S02]  /*2370*/  ISETP.NE.AND P5, PT, R25, 0x6b, PT ;  /* 0x0000006b1900780c */ /* 0x000fe40003fa5270 */
[----:B------:R-:W-:-:S11]  /*2380*/  PLOP3.LUT P4, PT, PT, PT, PT, 0x80, 0x8 ;  /* 0x000000000008781c */ /* 0x000fd60003f8f070 */
[----:B------:R-:W-:Y:S02]  /*2390*/  @P5 IMAD R16, R5, -0x72d753bd, RZ ;  /* 0x8d28ac4305105824 */ /* 0x000fe400078e02ff */
[----:B------:R-:W-:Y:S02]  /*23a0*/  @P5 VIADD R19, R23, 0x1 ;  /* 0x0000000117135836 */ /* 0x000fe40000000000 */
[----:B------:R-:W-:Y:S01]  /*23b0*/  @!P5 IMAD R17, R4, 0x3e8, R21 ;  /* 0x000003e80411d824 */ /* 0x000fe200078e0215 */
[----:B------:R-:W-:Y:S01]  /*23c0*/  @P5 ISETP.GE.U32.AND P6, PT, R16, 0x2647c6a, PT ;  /* 0x02647c6a1000580c */ /* 0x000fe20003fc6070 */
[----:B------:R-:W-:Y:S01]  /*23d0*/  @!P5 VIADD R4, R4, 0x1 ;  /* 0x000000010404d836 */ /* 0x000fe20000000000 */
[----:B------:R-:W-:Y:S01]  /*23e0*/  @!P5 MOV R21, R2 ;  /* 0x000000020015d202 */ /* 0x000fe20000000f00 */
[----:B0-----:R-:W-:Y:S01]  /*23f0*/  @!P5 IMAD.WIDE R16, R17, 0x4, R14 ;  /* 0x000000041110d825 */ /* 0x001fe200078e020e */
[----:B------:R-:W-:Y:S02]  /*2400*/  @P5 ISETP.NE.AND P6, PT, R5, RZ, !P6 ;  /* 0x000000ff0500520c */ /* 0x000fe400077c5270 */
[----:B------:R-:W-:Y:S01]  /*2410*/  MOV R20, 0x400 ;  /* 0x0000040000147802 */ /* 0x000fe20000000f00 */
[----:B------:R-:W-:Y:S01]  /*2420*/  @P5 VIADD R22, R4, 0x1 ;  /* 0x0000000104165836 */ /* 0x000fe20000000000 */
[----:B------:R-:W-:Y:S01]  /*2430*/  @P5 SEL R21, R2, R19, P6 ;  /* 0x0000001302155207 */ /* 0x000fe20003000000 */
[----:B------:R-:W-:Y:S01]  /*2440*/  @P5 IMAD R19, R4, 0x3e8, R23 ;  /* 0x000003e804135824 */ /* 0x000fe200078e0217 */
[----:B------:R-:W2:Y:S01]  /*2450*/  @!P5 LDG.E R16, desc[UR6][R16.64] ;  /* 0x000000061010d981 */ /* 0x000ea2000c1e1900 */
[----:B------:R-:W-:-:S02]  /*2460*/  @P5 PLOP3.LUT P4, PT, P6, PT, PT, 0x80, 0x8 ;  /* 0x000000000008581c */ /* 0x000fc4000378f070 */
[----:B------:R-:W-:-:S06]  /*2470*/  @P5 IMAD.WIDE R18, R19, 0x4, R14 ;  /* 0x0000000413125825 */ /* 0x000fcc00078e020e */
[----:B------:R-:W3:Y:S01]  /*2480*/  @P5 LDG.E R18, desc[UR6][R18.64] ;  /* 0x0000000612125981 */ /* 0x000ee2000c1e1900 */
[----:B------:R-:W0:Y:S04]  /*2490*/  S2R R23, SR_CgaCtaId ;  /* 0x0000000000177919 */ /* 0x000e280000008800 */
[----:B------:R-:W-:Y:S02]  /*24a0*/  @!P4 IADD3 R22, PT, PT, R4, RZ, RZ ;  /* 0x000000ff0416c210 */ /* 0x000fe40007ffe0ff */
[----:B0-----:R-:W-:-:S05]  /*24b0*/  LEA R23, R23, R20, 0x18 ;  /* 0x0000001417177211 */ /* 0x001fca00078ec0ff */
[C---:B------:R-:W-:Y:S02]  /*24c0*/  @!P5 IMAD R27, R6.reuse, 0x1b0, R23 ;  /* 0x000001b0061bd824 */ /* 0x040fe400078e0217 */
[----:B------:R-:W-:-:S04]  /*24d0*/  @!P5 VIADD R6, R6, 0x1 ;  /* 0x000000010606d836 */ /* 0x000fc80000000000 */
[----:B------:R-:W-:-:S04]  /*24e0*/  @P5 IMAD R20, R6, 0x1b0, R23 ;  /* 0x000001b006145824 */ /* 0x000fc800078e0217 */
[C---:B------:R-:W-:Y:S01]  /*24f0*/  @P5 IMAD R23, R5.reuse, 0x4, R20 ;  /* 0x0000000405175824 */ /* 0x040fe200078e0214 */
[----:B------:R-:W-:Y:S01]  /*2500*/  @!P5 MOV R25, RZ ;  /* 0x000000ff0019d202 */ /* 0x000fe20000000f00 */
[----:B------:R-:W-:Y:S02]  /*2510*/  @P5 VIADD R25, R5, 0x1 ;  /* 0x0000000105195836 */ /* 0x000fe40000000000 */
[----:B------:R-:W-:Y:S01]  /*2520*/  @P5 IMAD.MOV.U32 R4, RZ, RZ, R22 ;  /* 0x000000ffff045224 */ /* 0x000fe200078e0016 */
[----:B--2---:R0:W-:Y:S04]  /*2530*/  @!P5 STS [R27+0x1ac], R16 ;  /* 0x0001ac101b00d388 */ /* 0x0041e80000000800 */
[----:B---3--:R0:W-:Y:S01]  /*2540*/  @P5 STS [R23], R18 ;  /* 0x0000001217005388 */ /* 0x0081e20000000800 */
[----:B------:R-:W-:Y:S05]  /*2550*/  BRA `(.L_x_19) ;  /* 0x0000000400707947 */ /* 0x000fea0003800000 */
.L_x_30:
[----:B------:R-:W-:-:S13]  /*2560*/  ISETP.NE.AND P4, PT, R11, RZ, PT ;  /* 0x000000ff0b00720c */ /* 0x000fda0003f85270 */
        /* <DEDUP_REMOVED lines=15> */
[C---:B------:R-:W-:Y:S01]  /*2660*/  IMAD R16, R5.reuse, -0x72d753bd, RZ ;  /* 0x8d28ac4305107824 */ /* 0x040fe200078e02ff */
[----:B------:R-:W-:Y:S01]  /*2670*/  IADD3 R25, PT, PT, R5, 0x1, RZ ;  /* 0x0000000105197810 */ /* 0x000fe20007ffe0ff */
[----:B------:R-:W-:-:S03]  /*2680*/  VIADD R21, R23, 0x1 ;  /* 0x0000000117157836 */ /* 0x000fc60000000000 */
[----:B------:R-:W-:Y:S01]  /*2690*/  ISETP.GE.U32.AND P4, PT, R16, 0x2647c6a, PT ;  /* 0x02647c6a1000780c */ /* 0x000fe20003f86070 */
[----:B------:R-:W-:-:S03]  /*26a0*/  VIADD R16, R4, 0x1 ;  /* 0x0000000104107836 */ /* 0x000fc60000000000 */
[----:B------:R-:W-:-:S04]  /*26b0*/  ISETP.NE.AND P4, PT, R5, RZ, !P4 ;  /* 0x000000ff0500720c */ /* 0x000fc80006785270 */
[----:B------:R-:W-:-:S09]  /*26c0*/  SEL R21, R2, R21, P4 ;  /* 0x0000001502157207 */ /* 0x000fd20002000000 */
[----:B------:R-:W-:Y:S02]  /*26d0*/  @!P4 IADD3 R16, PT, PT, R4, RZ, RZ ;  /* 0x000000ff0410c210 */ /* 0x000fe40007ffe0ff */
[----:B------:R-:W-:-:S04]  /*26e0*/  MOV R4, 0x400 ;  /* 0x0000040000047802 */ /* 0x000fc80000000f00 */
[----:B-1----:R-:W-:-:S05]  /*26f0*/  LEA R17, R17, R4, 0x18 ;  /* 0x0000000411117211 */ /* 0x002fca00078ec0ff */
[----:B------:R-:W-:-:S04]  /*2700*/  IMAD R4, R6, 0x1b0, R17 ;  /* 0x000001b006047824 */ /* 0x000fc800078e0211 */
[----:B------:R-:W-:Y:S02]  /*2710*/  IMAD R17, R5, 0x4, R4 ;  /* 0x0000000405117824 */ /* 0x000fe400078e0204 */
[----:B------:R-:W-:-:S03]  /*2720*/  IMAD.MOV.U32 R4, RZ, RZ, R16 ;  /* 0x000000ffff047224 */ /* 0x000fc600078e0010 */
[----:B------:R1:W-:Y:S01]  /*2730*/  STS [R17], RZ ;  /* 0x000000ff11007388 */ /* 0x0003e20000000800 */
[----:B------:R-:W-:Y:S05]  /*2740*/  BRA `(.L_x_19) ;  /* 0x0000000000f47947 */ /* 0x000fea0003800000 */
.L_x_33:
[----:B------:R-:W-:Y:S02]  /*2750*/  ISETP.NE.AND P5, PT, R25, 0x6b, PT ;  /* 0x0000006b1900780c */ /* 0x000fe40003fa5270 */
[----:B------:R-:W-:-:S11]  /*2760*/  PLOP3.LUT P4, PT, PT, PT, PT, 0x80, 0x8 ;  /* 0x000000000008781c */ /* 0x000fd60003f8f070 */
[----:B------:R-:W-:Y:S01]  /*2770*/  @P5 IMAD R16, R5, -0x72d753bd, RZ ;  /* 0x8d28ac4305105824 */ /* 0x000fe200078e02ff */
[----:B------:R-:W-:Y:S01]  /*2780*/  @P5 IADD3 R19, PT, PT, R23, 0x1, RZ ;  /* 0x0000000117135810 */ /* 0x000fe20007ffe0ff */
[C---:B------:R-:W-:Y:S01]  /*2790*/  @!P5 IMAD R17, R4.reuse, 0x3e8, R21 ;  /* 0x000003e80411d824 */ /* 0x040fe200078e0215 */
[----:B------:R-:W-:Y:S01]  /*27a0*/  @!P5 IADD3 R4, PT, PT, R4, 0x1, RZ ;  /* 0x000000010404d810 */ /* 0x000fe20007ffe0ff */
[----:B------:R-:W-:Y:S01]  /*27b0*/  @!P5 IMAD.MOV.U32 R21, RZ, RZ, R2 ;  /* 0x000000ffff15d224 */ /* 0x000fe200078e0002 */
[----:B------:R-:W-:Y:S01]  /*27c0*/  @P5 ISETP.GE.U32.AND P6, PT, R16, 0x2647c6a, PT ;  /* 0x02647c6a1000580c */ /* 0x000fe20003fc6070 */
[----:B0-----:R-:W-:-:S03]  /*27d0*/  @!P5 IMAD.WIDE R16, R17, 0x4, R14 ;  /* 0x000000041110d825 */ /* 0x001fc600078e020e */
[----:B------:R-:W-:Y:S01]  /*27e0*/  @P5 ISETP.NE.AND P6, PT, R5, RZ, !P6 ;  /* 0x000000ff0500520c */ /* 0x000fe200077c5270 */
[----:B------:R-:W-:Y:S02]  /*27f0*/  @P5 VIADD R22, R4, 0x1 ;  /* 0x0000000104165836 */ /* 0x000fe40000000000 */
[----:B------:R-:W2:Y:S01]  /*2800*/  @!P5 LDG.E R16, desc[UR6][R16.64] ;  /* 0x000000061010d981 */ /* 0x000ea2000c1e1900 */
[----:B------:R-:W-:Y:S01]  /*2810*/  @P5 SEL R21, R2, R19, P6 ;  /* 0x0000001302155207 */ /* 0x000fe20003000000 */
[----:B------:R-:W-:Y:S01]  /*2820*/  @P5 IMAD R19, R4, 0x3e8, R23 ;  /* 0x000003e804135824 */ /* 0x000fe200078e0217 */
[----:B------:R-:W-:Y:S02]  /*2830*/  MOV R20, 0x400 ;  /* 0x0000040000147802 */ /* 0x000fe40000000f00 */
[----:B------:R-:W-:Y:S01]  /*2840*/  @P5 PLOP3.LUT P4, PT, P6, PT, PT, 0x80, 0x8 ;  /* 0x000000000008581c */ /* 0x000fe2000378f070 */
[----:B------:R-:W-:-:S06]  /*2850*/  @P5 IMAD.WIDE R18, R19, 0x4, R14 ;  /* 0x0000000413125825 */ /* 0x000fcc00078e020e */
[----:B------:R-:W3:Y:S01]  /*2860*/  @P5 LDG.E R18, desc[UR6][R18.64] ;  /* 0x0000000612125981 */ /* 0x000ee2000c1e1900 */
[----:B------:R-:W0:Y:S05]  /*2870*/  S2R R23, SR_CgaCtaId ;  /* 0x0000000000177919 */ /* 0x000e2a0000008800 */
[----:B------:R-:W-:Y:S02]  /*2880*/  @!P4 IADD3 R22, PT, PT, R4, RZ, RZ ;  /* 0x000000ff0416c210 */ /* 0x000fe40007ffe0ff */
[----:B0-----:R-:W-:-:S05]  /*2890*/  LEA R23, R23, R20, 0x18 ;  /* 0x0000001417177211 */ /* 0x001fca00078ec0ff */
[C---:B------:R-:W-:Y:S02]  /*28a0*/  @!P5 IMAD R27, R6.reuse, 0x1b0, R23 ;  /* 0x000001b0061bd824 */ /* 0x040fe400078e0217 */
[----:B------:R-:W-:-:S04]  /*28b0*/  @!P5 VIADD R6, R6, 0x1 ;  /* 0x000000010606d836 */ /* 0x000fc80000000000 */
[----:B------:R-:W-:-:S05]  /*28c0*/  @P5 IMAD R20, R6, 0x1b0, R23 ;  /* 0x000001b006145824 */ /* 0x000fca00078e0217 */
[C---:B------:R-:W-:Y:S01]  /*28d0*/  @P5 LEA R23, R5.reuse, R20, 0x2 ;  /* 0x0000001405175211 */ /* 0x040fe200078e10ff */
[----:B------:R-:W-:Y:S01]  /*28e0*/  @!P5 IMAD.MOV.U32 R25, RZ, RZ, RZ ;  /* 0x000000ffff19d224 */ /* 0x000fe200078e00ff */
[----:B------:R-:W-:Y:S01]  /*28f0*/  @P5 IADD3 R25, PT, PT, R5, 0x1, RZ ;  /* 0x0000000105195810 */ /* 0x000fe20007ffe0ff */
[----:B------:R-:W-:Y:S01]  /*2900*/  @P5 IMAD.MOV.U32 R4, RZ, RZ, R22 ;  /* 0x000000ffff045224 */ /* 0x000fe200078e0016 */
[----:B--2---:R0:W-:Y:S04]  /*2910*/  @!P5 STS [R27+0x1ac], R16 ;  /* 0x0001ac101b00d388 */ /* 0x0041e80000000800 */
[----:B---3--:R0:W-:Y:S01]  /*2920*/  @P5 STS [R23], R18 ;  /* 0x0000001217005388 */ /* 0x0081e20000000800 */
[----:B------:R-:W-:Y:S05]  /*2930*/  BRA `(.L_x_19) ;  /* 0x0000000000787947 */ /* 0x000fea0003800000 */
.L_x_32:
        /* <DEDUP_REMOVED lines=29> */
[----:B---3--:R0:W-:Y:S02]  /*2b10*/  @P5 STS [R23], R18 ;  /* 0x0000001217005388 */ /* 0x0081e40000000800 */
.L_x_19:
[----:B------:R-:W-:Y:S05]  /*2b20*/  BSYNC.RECONVERGENT B0 ;  /* 0x0000000000007941 */ /* 0x000fea0003800200 */
.L_x_16:
[----:B------:R-:W-:-:S04]  /*2b30*/  IADD3 R7, PT, PT, R7, 0x1, RZ ;  /* 0x0000000107077810 */ /* 0x000fc80007ffe0ff */
[----:B------:R-:W-:-:S13]  /*2b40*/  ISETP.NE.AND P4, PT, R7, 0xc, PT ;  /* 0x0000000c0700780c */ /* 0x000fda0003f85270 */
[----:B------:R-:W-:Y:S05]  /*2b50*/  @P4 BRA `(.L_x_34) ;  /* 0xffffffe000f04947 */ /* 0x000fea000383ffff */
.L_x_1:
[----:B------:R-:W-:Y:S05]  /*2b60*/  BSYNC.RECONVERGENT B3 ;  /* 0x0000000000037941 */ /* 0x000fea0003800200 */
.L_x_0:
[----:B------:R-:W-:Y:S05]  /*2b70*/  WARPSYNC.ALL ;  /* 0x0000000000007948 */ /* 0x000fea0003800000 */
[----:B------:R-:W-:Y:S01]  /*2b80*/  BAR.SYNC.DEFER_BLOCKING 0x0 ;  /* 0x0000000000007b1d */ /* 0x000fe20000010000 */
[----:B------:R-:W-:-:S04]  /*2b90*/  ISETP.GT.U32.AND P0, PT, R12, 0x3e7, PT ;  /* 0x000003e70c00780c */ /* 0x000fc80003f04070 */
[----:B------:R-:W-:-:S13]  /*2ba0*/  ISETP.GT.OR P0, PT, R13, 0x3e7, P0 ;  /* 0x000003e70d00780c */ /* 0x000fda0000704670 */
[----:B------:R-:W-:Y:S05]  /*2bb0*/  @P0 EXIT ;  /* 0x000000000000094d */ /* 0x000fea0003800000 */
[----:B------:R-:W5:Y:S01]  /*2bc0*/  S2UR UR5, SR_CgaCtaId ;  /* 0x00000000000579c3 */ /* 0x000f620000008800 */
[----:B------:R-:W-:Y:S01]  /*2bd0*/  UMOV UR4, 0x400 ;  /* 0x0000040000047882 */ /* 0x000fe20000000000 */
[----:B------:R-:W-:Y:S01]  /*2be0*/  IMAD.MOV.U32 R7, RZ, RZ, RZ ;  /* 0x000000ffff077224 */ /* 0x000fe200078e00ff */
[----:B-----5:R-:W-:-:S06]  /*2bf0*/  ULEA UR4, UR5, UR4, 0x18 ;  /* 0x0000000405047291 */ /* 0x020fcc000f8ec0ff */
[----:B------:R-:W-:Y:S01]  /*2c00*/  LEA R0, R0, UR4, 0x2 ;  /* 0x0000000400007c11 */ /* 0x000fe2000f8e10ff */
[----:B------:R-:W-:-:S06]  /*2c10*/  UMOV UR4, URZ ;  /* 0x000000ff00047c82 */ /* 0x000fcc0008000000 */
.L_x_35:
[----:B------:R-:W-:Y:S01]  /*2c20*/  IADD3 R5, PT, PT, R3, UR4, RZ ;  /* 0x0000000403057c10 */ /* 0x000fe2000fffe0ff */
[----:B------:R-:W-:Y:S02]  /*2c30*/  UMOV UR5, 0x8 ;  /* 0x0000000800057882 */ /* 0x000fe40000000000 */
[----:B------:R-:W-:Y:S02]  /*2c40*/  UIMAD UR5, UR4, 0x134, UR5 ;  /* 0x00000134040578a4 */ /* 0x000fe4000f8e0205 */
[----:B------:R-:W-:Y:S01]  /*2c50*/  IMAD R2, R5, 0x1b0, R0 ;  /* 0x000001b005027824 */ /* 0x000fe200078e0200 */
[----:B------:R-:W-:-:S04]  /*2c60*/  UIADD3 UR4, UPT, UPT, UR4, 0x1, URZ ;  /* 0x0000000104047890 */ /* 0x000fc8000fffe0ff */
[----:B------:R-:W5:Y:S01]  /*2c70*/  LDS R6, [R2] ;  /* 0x0000000002067984 */ /* 0x000f620000000800 */
[----:B------:R-:W-:-:S03]  /*2c80*/  UISETP.NE.AND UP0, UPT, UR4, 0x4d, UPT ;  /* 0x0000004d0400788c */ /* 0x000fc6000bf05270 */
[----:B------:R-:W5:Y:S01]  /*2c90*/  LDS R10, [R2+0x4] ;  /* 0x00000400020a7984 */ /* 0x000f620000000800 */
[----:B------:R-:W5:Y:S03]  /*2ca0*/  LDCU UR8, c[0x3][UR5+-0x8] ;  /* 0x00ffff00050877ac */ /* 0x000f660008000800 */
[----:B------:R-:W5:Y:S01]  /*2cb0*/  LDS R9, [R2+0x8] ;  /* 0x0000080002097984 */ /* 0x000f620000000800 */
[----:B------:R-:W5:Y:S03]  /*2cc0*/  LDCU UR9, c[0x3][UR5+-0x4] ;  /* 0x00ffff80050977ac */ /* 0x000f660008000800 */
[----:B------:R-:W5:Y:S01]  /*2cd0*/  LDS R11, [R2+0xc] ;  /* 0x00000c00020b7984 */ /* 0x000f620000000800 */
[----:B------:R-:W5:Y:S03]  /*2ce0*/  LDCU UR10, c[0x3][UR5] ;  /* 0x00c00000050a77ac */ /* 0x000f660008000800 */
[----:B0-----:R-:W0:Y:S01]  /*2cf0*/  LDS R14, [R2+0x10] ;  /* 0x00001000020e7984 */ /* 0x001e220000000800 */
[----:B------:R-:W5:Y:S03]  /*2d00*/  LDCU UR11, c[0x3][UR5+0x4] ;  /* 0x00c00080050b77ac */ /* 0x000f660008000800 */
[----:B------:R-:W0:Y:S01]  /*2d10*/  LDS R15, [R2+0x14] ;  /* 0x00001400020f7984 */ /* 0x000e220000000800 */
[----:B------:R-:W0:Y:S03]  /*2d20*/  LDCU UR12, c[0x3][UR5+0x8] ;  /* 0x00c00100050c77ac */ /* 0x000e260008000800 */
[----:B-1234-:R-:W1:Y:S01]  /*2d30*/  LDS R16, [R2+0x18] ;  /* 0x0000180002107984 */ /* 0x01ee620000000800 */
[----:B------:R-:W2:Y:S03]  /*2d40*/  LDCU UR13, c[0x3][UR5+0x110] ;  /* 0x00c02200050d77ac */ /* 0x000ea60008000800 */
[----:B------:R-:W3:Y:S01]  /*2d50*/  LDS R8, [R2+0x1c] ;  /* 0x00001c0002087984 */ /* 0x000ee20000000800 */
[----:B------:R-:W4:Y:S03]  /*2d60*/  LDCU UR14, c[0x3][UR5+0x114] ;  /* 0x00c02280050e77ac */ /* 0x000f260008000800 */
[----:B------:R-:W2:Y:S01]  /*2d70*/  LDS R5, [R2+0x20] ;  /* 0x0000200002057984 */ /* 0x000ea20000000800 */
[----:B------:R-:W4:Y:S03]  /*2d80*/  LDCU UR15, c[0x3][UR5+0x118] ;  /* 0x00c02300050f77ac */ /* 0x000f260008000800 */
[----:B------:R-:W4:Y:S01]  /*2d90*/  LDS R4, [R2+0x24] ;  /* 0x0000240002047984 */ /* 0x000f220000000800 */
[----:B-----5:R-:W-:Y:S01]  /*2da0*/  FFMA R7, R6, UR8, R7 ;  /* 0x0000000806077c23 */ /* 0x020fe20008000007 */
[----:B------:R-:W5:Y:S02]  /*2db0*/  LDCU UR8, c[0x3][UR5+0xc] ;  /* 0x00c00180050877ac */ /* 0x000f640008000800 */
[----:B------:R-:W4:Y:S01]  /*2dc0*/  LDS R6, [R2+0x28] ;  /* 0x0000280002067984 */ /* 0x000f220000000800 */
[----:B------:R-:W-:Y:S01]  /*2dd0*/  FFMA R10, R10, UR9, R7 ;  /* 0x000000090a0a7c23 */ /* 0x000fe20008000007 */
[----:B------:R-:W1:Y:S02]  /*2de0*/  LDCU UR9, c[0x3][UR5+0x10] ;  /* 0x00c00200050977ac */ /* 0x000e640008000800 */
[----:B------:R-:W4:Y:S01]  /*2df0*/  LDS R7, [R2+0x2c] ;  /* 0x00002c0002077984 */ /* 0x000f220000000800 */
[----:B------:R-:W-:Y:S01]  /*2e00*/  FFMA R10, R9, UR10, R10 ;  /* 0x0000000a090a7c23 */ /* 0x000fe2000800000a */
[----:B------:R-:W3:Y:S02]  /*2e10*/  LDCU UR10, c[0x3][UR5+0x14] ;  /* 0x00c00280050a77ac */ /* 0x000ee40008000800 */
[----:B------:R-:W4:Y:S01]  /*2e20*/  LDS R9, [R2+0x30] ;  /* 0x0000300002097984 */ /* 0x000f220000000800 */
[----:B------:R-:W-:Y:S01]  /*2e30*/  FFMA R11, R11, UR11, R10 ;  /* 0x0000000b0b0b7c23 */ /* 0x000fe2000800000a */
[----:B------:R-:W2:Y:S02]  /*2e40*/  LDCU UR11, c[0x3][UR5+0x18] ;  /* 0x00c00300050b77ac */ /* 0x000ea40008000800 */
[----:B------:R-:W4:Y:S01]  /*2e50*/  LDS R10, [R2+0x34] ;  /* 0x00003400020a7984 */ /* 0x000f220000000800 */
[----:B0-----:R-:W-:Y:S01]  /*2e60*/  FFMA R14, R14, UR12, R11 ;  /* 0x0000000c0e0e7c23 */ /* 0x001fe2000800000b */
[----:B------:R-:W4:Y:S02]  /*2e70*/  LDCU UR12, c[0x3][UR5+0x1c] ;  /* 0x00c00380050c77ac */ /* 0x000f240008000800 */
[----:B------:R-:W0:Y:S01]  /*2e80*/  LDS R11, [R2+0x38] ;  /* 0x00003800020b7984 */ /* 0x000e220000000800 */
[----:B-----5:R-:W-:Y:S01]  /*2e90*/  FFMA R15, R15, UR8, R14 ;  /* 0x000000080f0f7c23 */ /* 0x020fe2000800000e */
[----:B------:R-:W5:Y:S02]  /*2ea0*/  LDCU UR8, c[0x3][UR5+0x20] ;  /* 0x00c00400050877ac */ /* 0x000f640008000800 */
[----:B------:R-:W0:Y:S01]  /*2eb0*/  LDS R14, [R2+0x3c] ;  /* 0x00003c00020e7984 */ /* 0x000e220000000800 */
[----:B-1----:R-:W-:Y:S01]  /*2ec0*/  FFMA R17, R16, UR9, R15 ;  /* 0x0000000910117c23 */ /* 0x002fe2000800000f */
[----:B------:R-:W1:Y:S02]  /*2ed0*/  LDCU UR9, c[0x3][UR5+0x24] ;  /* 0x00c00480050977ac */ /* 0x000e640008000800 */
[----:B------:R-:W0:Y:S01]  /*2ee0*/  LDS R15, [R2+0x40] ;  /* 0x00004000020f7984 */ /* 0x000e220000000800 */
[----:B---3--:R-:W-:Y:S01]  /*2ef0*/  FFMA R16, R8, UR10, R17 ;  /* 0x0000000a08107c23 */ /* 0x008fe20008000011 */
[----:B------:R-:W3:Y:S02]  /*2f00*/  LDCU UR10, c[0x3][UR5+0x28] ;  /* 0x00c00500050a77ac */ /* 0x000ee40008000800 */
[----:B------:R-:W0:Y:S01]  /*2f10*/  LDS R8, [R2+0x44] ;  /* 0x0000440002087984 */ /* 0x000e220000000800 */
[----:B--2---:R-:W-:Y:S01]  /*2f20*/  FFMA R17, R5, UR11, R16 ;  /* 0x0000000b05117c23 */ /* 0x004fe20008000010 */
[----:B------:R-:W2:Y:S02]  /*2f30*/  LDCU UR11, c[0x3][UR5+0x2c] ;  /* 0x00c00580050b77ac */ /* 0x000ea40008000800 */
[----:B------:R-:W0:Y:S01]  /*2f40*/  LDS R5, [R2+0x48] ;  /* 0x0000480002057984 */ /* 0x000e220000000800 */
[----:B----4-:R-:W-:Y:S01]  /*2f50*/  FFMA R17, R4, UR12, R17 ;  /* 0x0000000c04117c23 */ /* 0x010fe20008000011 */
[----:B------:R-:W0:Y:S02]  /*2f60*/  LDCU UR12, c[0x3][UR5+0x30] ;  /* 0x00c00600050c77ac */ /* 0x000e240008000800 */
[----:B------:R-:W4:Y:S01]  /*2f70*/  LDS R4, [R2+0x4c] ;  /* 0x00004c0002047984 */ /* 0x000f220000000800 */
[----:B-----5:R-:W-:Y:S01]  /*2f80*/  FFMA R16, R6, UR8, R17 ;  /* 0x0000000806107c23 */ /* 0x020fe20008000011 */
[----:B------:R-:W5:Y:S02]  /*2f90*/  LDCU UR8, c[0x3][UR5+0x34] ;  /* 0x00c00680050877ac */ /* 0x000f640008000800 */
[----:B------:R-:W4:Y:S01]  /*2fa0*/  LDS R6, [R2+0x50] ;  /* 0x0000500002067984 */ /* 0x000f220000000800 */
[----:B-1----:R-:W-:Y:S01]  /*2fb0*/  FFMA R16, R7, UR9, R16 ;  /* 0x0000000907107c23 */ /* 0x002fe20008000010 */
[----:B------:R-:W1:Y:S02]  /*2fc0*/  LDCU UR9, c[0x3][UR5+0x38] ;  /* 0x00c00700050977ac */ /* 0x000e640008000800 */
[----:B------:R-:W4:Y:S01]  /*2fd0*/  LDS R7, [R2+0x54] ;  /* 0x0000540002077984 */ /* 0x000f220000000800 */
[----:B---3--:R-:W-:Y:S01]  /*2fe0*/  FFMA R17, R9, UR10, R16 ;  /* 0x0000000a09117c23 */ /* 0x008fe20008000010 */
[----:B------:R-:W3:Y:S02]  /*2ff0*/  LDCU UR10, c[0x3][UR5+0x3c] ;  /* 0x00c00780050a77ac */ /* 0x000ee40008000800 */
[----:B------:R-:W4:Y:S01]  /*3000*/  LDS R9, [R2+0x58] ;  /* 0x0000580002097984 */ /* 0x000f220000000800 */
[----:B--2---:R-:W-:Y:S01]  /*3010*/  FFMA R16, R10, UR11, R17 ;  /* 0x0000000b0a107c23 */ /* 0x004fe20008000011 */
        /* <DEDUP_REMOVED lines=159> */
[----:B------:R-:W0:Y:S02]  /*3a10*/  LDCU UR9, c[0x3][UR5+0x120] ;  /* 0x00c02400050977ac */ /* 0x000e240008000800 */
[----:B------:R-:W1:Y:S01]  /*3a20*/  LDS R16, [R2+0x130] ;  /* 0x0001300002107984 */ /* 0x000e620000000800 */
[----:B---3--:R-:W-:Y:S01]  /*3a30*/  FFMA R8, R8, UR10, R15 ;  /* 0x0000000a08087c23 */ /* 0x008fe2000800000f */
[----:B------:R-:W3:Y:S03]  /*3a40*/  LDCU UR10, c[0x3][UR5+0x124] ;  /* 0x00c02480050a77ac */ /* 0x000ee60008000800 */
[----:B--2---:R-:W-:Y:S01]  /*3a50*/  FFMA R5, R5, UR11, R8 ;  /* 0x0000000b05057c23 */ /* 0x004fe20008000008 */
[----:B------:R-:W1:Y:S03]  /*3a60*/  LDCU UR5, c[0x3][UR5+0x128] ;  /* 0x00c02500050577ac */ /* 0x000e660008000800 */
[----:B----4-:R-:W-:-:S04]  /*3a70*/  FFMA R5, R4, UR12, R5 ;  /* 0x0000000c04057c23 */ /* 0x010fc80008000005 */
[----:B------:R-:W-:-:S04]  /*3a80*/  FFMA R6, R6, UR13, R5 ;  /* 0x0000000d06067c23 */ /* 0x000fc80008000005 */
[----:B------:R-:W-:-:S04]  /*3a90*/  FFMA R6, R7, UR14, R6 ;  /* 0x0000000e07067c23 */ /* 0x000fc80008000006 */
[----:B------:R-:W-:-:S04]  /*3aa0*/  FFMA R6, R17, UR15, R6 ;  /* 0x0000000f11067c23 */ /* 0x000fc80008000006 */
[----:B-----5:R-:W-:-:S04]  /*3ab0*/  FFMA R9, R9, UR8, R6 ;  /* 0x0000000809097c23 */ /* 0x020fc80008000006 */
[----:B0-----:R-:W-:-:S04]  /*3ac0*/  FFMA R9, R10, UR9, R9 ;  /* 0x000000090a097c23 */ /* 0x001fc80008000009 */
[----:B---3--:R-:W-:-:S04]  /*3ad0*/  FFMA R9, R14, UR10, R9 ;  /* 0x0000000a0e097c23 */ /* 0x008fc80008000009 */
[----:B-1----:R-:W-:Y:S01]  /*3ae0*/  FFMA R7, R16, UR5, R9 ;  /* 0x0000000510077c23 */ /* 0x002fe20008000009 */
[----:B------:R-:W-:Y:S06]  /*3af0*/  BRA.U UP0, `(.L_x_35) ;  /* 0xfffffff100487547 */ /* 0x000fec000b83ffff */
[----:B------:R-:W0:Y:S01]  /*3b00*/  LDC.64 R2, c[0x0][0x388] ;  /* 0x0000e200ff027b82 */ /* 0x000e220000000a00 */
[----:B------:R-:W-:-:S04]  /*3b10*/  IMAD R13, R12, 0x3e8, R13 ;  /* 0x000003e80c0d7824 */ /* 0x000fc800078e020d */
[----:B0-----:R-:W-:-:S03]  /*3b20*/  IMAD.WIDE R2, R13, 0x4, R2 ;  /* 0x000000040d027825 */ /* 0x001fc600078e0202 */
[----:B------:R-:W-:Y:S06]  /*3b30*/  BAR.SYNC.DEFER_BLOCKING 0x0 ;  /* 0x0000000000007b1d */ /* 0x000fec0000010000 */
[----:B------:R-:W-:Y:S01]  /*3b40*/  STG.E desc[UR6][R2.64], R7 ;  /* 0x0000000702007986 */ /* 0x000fe2000c101906 */
[----:B------:R-:W-:Y:S05]  /*3b50*/  EXIT ;  /* 0x000000000000794d */ /* 0x000fea0003800000 */
.L_x_36:
[----:B------:R-:W-:-:S00]  /*3b60*/  BRA `(.L_x_36) ;  /* 0xfffffffc00fc7947 */ /* 0x000fc0000383ffff */
[----:B------:R-:W-:-:S00]  /*3b70*/  NOP ;  /* 0x0000000000007918 */ /* 0x000fc00000000000 */
        /* <DEDUP_REMOVED lines=8> */
.L_x_37:


//--------------------- .nv.shared._Z21convolution_2D_KernelPfS_ --------------------------
	.section	.nv.shared._Z21convolution_2D_KernelPfS_,"aw",@nobits
	.sectionflags	@""
	.align	4
.nv.shared._Z21convolution_2D_KernelPfS_:
	.zero		47688


//--------------------- .nv.shared.reserved.0     --------------------------
	.section	.nv.shared.reserved.0,"aw",@nobits
	.weak		__nv_reservedSMEM_offset_0_alias
	.size		__nv_reservedSMEM_offset_0_alias, 0, 64
	.other		__nv_reservedSMEM_offset_0_alias,@"STO_CUDA_RESERVED_SHARED STV_DEFAULT"
__nv_reservedSMEM_offset_0_alias:
	.zero		0
	.zero		64


//--------------------- .nv.constant0._Z21convolution_2D_KernelPfS_ --------------------------
	.section	.nv.constant0._Z21convolution_2D_KernelPfS_,"a",@progbits
	.sectionflags	@""
	.align	4
.nv.constant0._Z21convolution_2D_KernelPfS_:
	.zero		912


//--------------------- SYMBOLS --------------------------

	.type		.nv.reservedSmem.offset0,@object
	.size		.nv.reservedSmem.offset0,0x4
	.type		.nv.reservedSmem.cap,@object
	.size		.nv.reservedSmem.cap,0x4
